//
// Generated by NVIDIA NVVM Compiler
//
// Compiler Build ID: CL-36424714
// Cuda compilation tools, release 13.0, V13.0.88
// Based on NVVM 20.0.0
//

.version 9.0
.target sm_100
.address_size 64

	// .globl	_Z9SetResultPdii
.extern .func  (.param .b32 func_retval0) vprintf
(
	.param .b64 vprintf_param_0,
	.param .b64 vprintf_param_1
)
;
.global .align 1 .b8 $str[5] = {37, 108, 102, 10};

.visible .entry _Z9SetResultPdii(
	.param .u64 .ptr .align 1 _Z9SetResultPdii_param_0,
	.param .u32 _Z9SetResultPdii_param_1,
	.param .u32 _Z9SetResultPdii_param_2
)
{
	.reg .pred 	%p<3>;
	.reg .b32 	%r<7>;
	.reg .b64 	%rd<9>;

	ld.param.u64 	%rd2, [_Z9SetResultPdii_param_0];
	ld.param.u32 	%r2, [_Z9SetResultPdii_param_1];
	ld.param.u32 	%r3, [_Z9SetResultPdii_param_2];
	cvta.to.global.u64 	%rd1, %rd2;
	mov.u32 	%r4, %ntid.x;
	mov.u32 	%r5, %ctaid.x;
	mov.u32 	%r6, %tid.x;
	mad.lo.s32 	%r1, %r4, %r5, %r6;
	setp.ge.s32 	%p1, %r1, %r3;
	@%p1 bra 	$L__BB0_4;
	setp.ne.s32 	%p2, %r1, %r2;
	@%p2 bra 	$L__BB0_3;
	mul.wide.s32 	%rd6, %r2, 8;
	add.s64 	%rd7, %rd1, %rd6;
	mov.b64 	%rd8, 4607182418800017408;
	st.global.u64 	[%rd7], %rd8;
	bra.uni 	$L__BB0_4;
$L__BB0_3:
	mul.wide.s32 	%rd3, %r1, 8;
	add.s64 	%rd4, %rd1, %rd3;
	mov.b64 	%rd5, 0;
	st.global.u64 	[%rd4], %rd5;
$L__BB0_4:
	ret;

}
	// .globl	_Z19GetOutputLayerDeltaPdS_S_i
.visible .entry _Z19GetOutputLayerDeltaPdS_S_i(
	.param .u64 .ptr .align 1 _Z19GetOutputLayerDeltaPdS_S_i_param_0,
	.param .u64 .ptr .align 1 _Z19GetOutputLayerDeltaPdS_S_i_param_1,
	.param .u64 .ptr .align 1 _Z19GetOutputLayerDeltaPdS_S_i_param_2,
	.param .u32 _Z19GetOutputLayerDeltaPdS_S_i_param_3
)
{
	.reg .pred 	%p<2>;
	.reg .b32 	%r<6>;
	.reg .b64 	%rd<11>;
	.reg .b64 	%fd<4>;

	ld.param.u64 	%rd1, [_Z19GetOutputLayerDeltaPdS_S_i_param_0];
	ld.param.u64 	%rd2, [_Z19GetOutputLayerDeltaPdS_S_i_param_1];
	ld.param.u64 	%rd3, [_Z19GetOutputLayerDeltaPdS_S_i_param_2];
	ld.param.u32 	%r2, [_Z19GetOutputLayerDeltaPdS_S_i_param_3];
	mov.u32 	%r3, %ntid.x;
	mov.u32 	%r4, %ctaid.x;
	mov.u32 	%r5, %tid.x;
	mad.lo.s32 	%r1, %r3, %r4, %r5;
	setp.ge.s32 	%p1, %r1, %r2;
	@%p1 bra 	$L__BB1_2;
	cvta.to.global.u64 	%rd4, %rd3;
	cvta.to.global.u64 	%rd5, %rd1;
	cvta.to.global.u64 	%rd6, %rd2;
	mul.wide.s32 	%rd7, %r1, 8;
	add.s64 	%rd8, %rd4, %rd7;
	ld.global.f64 	%fd1, [%rd8];
	add.s64 	%rd9, %rd5, %rd7;
	ld.global.f64 	%fd2, [%rd9];
	sub.f64 	%fd3, %fd1, %fd2;
	add.s64 	%rd10, %rd6, %rd7;
	st.global.f64 	[%rd10], %fd3;
$L__BB1_2:
	ret;

}
	// .globl	_Z19GetHiddenLayerDeltaPdS_S_S_i
.visible .entry _Z19GetHiddenLayerDeltaPdS_S_S_i(
	.param .u64 .ptr .align 1 _Z19GetHiddenLayerDeltaPdS_S_S_i_param_0,
	.param .u64 .ptr .align 1 _Z19GetHiddenLayerDeltaPdS_S_S_i_param_1,
	.param .u64 .ptr .align 1 _Z19GetHiddenLayerDeltaPdS_S_S_i_param_2,
	.param .u64 .ptr .align 1 _Z19GetHiddenLayerDeltaPdS_S_S_i_param_3,
	.param .u32 _Z19GetHiddenLayerDeltaPdS_S_S_i_param_4
)
{
	.reg .pred 	%p<2>;
	.reg .b32 	%r<6>;
	.reg .b64 	%rd<13>;
	.reg .b64 	%fd<11>;

	ld.param.u64 	%rd1, [_Z19GetHiddenLayerDeltaPdS_S_S_i_param_0];
	ld.param.u64 	%rd2, [_Z19GetHiddenLayerDeltaPdS_S_S_i_param_1];
	ld.param.u64 	%rd3, [_Z19GetHiddenLayerDeltaPdS_S_S_i_param_2];
	ld.param.u64 	%rd4, [_Z19GetHiddenLayerDeltaPdS_S_S_i_param_3];
	ld.param.u32 	%r2, [_Z19GetHiddenLayerDeltaPdS_S_S_i_param_4];
	mov.u32 	%r3, %ntid.x;
	mov.u32 	%r4, %ctaid.x;
	mov.u32 	%r5, %tid.x;
	mad.lo.s32 	%r1, %r3, %r4, %r5;
	setp.ge.s32 	%p1, %r1, %r2;
	@%p1 bra 	$L__BB2_2;
	cvta.to.global.u64 	%rd5, %rd2;
	cvta.to.global.u64 	%rd6, %rd1;
	cvta.to.global.u64 	%rd7, %rd3;
	cvta.to.global.u64 	%rd8, %rd4;
	mul.wide.s32 	%rd9, %r1, 8;
	add.s64 	%rd10, %rd5, %rd9;
	ld.global.f64 	%fd1, [%rd10];
	mov.f64 	%fd2, 0d3FF0000000000000;
	sub.f64 	%fd3, %fd2, %fd1;
	mul.f64 	%fd4, %fd1, %fd3;
	add.s64 	%rd11, %rd6, %rd9;
	ld.global.f64 	%fd5, [%rd11];
	add.s64 	%rd12, %rd7, %rd9;
	ld.global.f64 	%fd6, [%rd12];
	ld.global.f64 	%fd7, [%rd8];
	mul.f64 	%fd8, %fd6, %fd7;
	sub.f64 	%fd9, %fd5, %fd8;
	mul.f64 	%fd10, %fd4, %fd9;
	st.global.f64 	[%rd11], %fd10;
$L__BB2_2:
	ret;

}
	// .globl	_Z12UpdateWeightPdS_S_iid
.visible .entry _Z12UpdateWeightPdS_S_iid(
	.param .u64 .ptr .align 1 _Z12UpdateWeightPdS_S_iid_param_0,
	.param .u64 .ptr .align 1 _Z12UpdateWeightPdS_S_iid_param_1,
	.param .u64 .ptr .align 1 _Z12UpdateWeightPdS_S_iid_param_2,
	.param .u32 _Z12UpdateWeightPdS_S_iid_param_3,
	.param .u32 _Z12UpdateWeightPdS_S_iid_param_4,
	.param .f64 _Z12UpdateWeightPdS_S_iid_param_5
)
{
	.reg .pred 	%p<2>;
	.reg .b32 	%r<10>;
	.reg .b64 	%rd<13>;
	.reg .b64 	%fd<7>;

	ld.param.u64 	%rd1, [_Z12UpdateWeightPdS_S_iid_param_0];
	ld.param.u64 	%rd2, [_Z12UpdateWeightPdS_S_iid_param_1];
	ld.param.u64 	%rd3, [_Z12UpdateWeightPdS_S_iid_param_2];
	ld.param.u32 	%r2, [_Z12UpdateWeightPdS_S_iid_param_3];
	ld.param.u32 	%r3, [_Z12UpdateWeightPdS_S_iid_param_4];
	ld.param.f64 	%fd1, [_Z12UpdateWeightPdS_S_iid_param_5];
	mov.u32 	%r4, %ntid.x;
	mov.u32 	%r5, %ctaid.x;
	mov.u32 	%r6, %tid.x;
	mad.lo.s32 	%r1, %r4, %r5, %r6;
	setp.ge.s32 	%p1, %r1, %r3;
	@%p1 bra 	$L__BB3_2;
	cvta.to.global.u64 	%rd4, %rd2;
	cvta.to.global.u64 	%rd5, %rd1;
	cvta.to.global.u64 	%rd6, %rd3;
	mul.wide.s32 	%rd7, %r1, 8;
	add.s64 	%rd8, %rd4, %rd7;
	ld.global.f64 	%fd2, [%rd8];
	div.s32 	%r7, %r1, %r2;
	mul.lo.s32 	%r8, %r7, %r2;
	sub.s32 	%r9, %r1, %r8;
	mul.wide.s32 	%rd9, %r9, 8;
	add.s64 	%rd10, %rd5, %rd9;
	ld.global.f64 	%fd3, [%rd10];
	mul.f64 	%fd4, %fd1, %fd3;
	mul.wide.s32 	%rd11, %r7, 8;
	add.s64 	%rd12, %rd6, %rd11;
	ld.global.f64 	%fd5, [%rd12];
	fma.rn.f64 	%fd6, %fd4, %fd5, %fd2;
	st.global.f64 	[%rd8], %fd6;
$L__BB3_2:
	ret;

}
	// .globl	_Z7SigmoidPdi
.visible .entry _Z7SigmoidPdi(
	.param .u64 .ptr .align 1 _Z7SigmoidPdi_param_0,
	.param .u32 _Z7SigmoidPdi_param_1
)
{
	.reg .pred 	%p<6>;
	.reg .b32 	%r<21>;
	.reg .b32 	%f<3>;
	.reg .b64 	%rd<6>;
	.reg .b64 	%fd<30>;

	ld.param.u64 	%rd3, [_Z7SigmoidPdi_param_0];
	ld.param.u32 	%r5, [_Z7SigmoidPdi_param_1];
	cvta.to.global.u64 	%rd1, %rd3;
	mov.u32 	%r6, %ntid.x;
	mov.u32 	%r7, %ctaid.x;
	mov.u32 	%r8, %tid.x;
	mad.lo.s32 	%r1, %r6, %r7, %r8;
	setp.ge.s32 	%p1, %r1, %r5;
	@%p1 bra 	$L__BB4_5;
	mul.wide.s32 	%rd4, %r1, 8;
	add.s64 	%rd2, %rd1, %rd4;
	ld.global.f64 	%fd1, [%rd2];
	neg.f64 	%fd6, %fd1;
	fma.rn.f64 	%fd7, %fd1, 0dBFF71547652B82FE, 0d4338000000000000;
	{
	.reg .b32 %temp; 
	mov.b64 	{%r2, %temp}, %fd7;
	}
	mov.f64 	%fd8, 0dC338000000000000;
	add.rn.f64 	%fd9, %fd7, %fd8;
	fma.rn.f64 	%fd10, %fd9, 0dBFE62E42FEFA39EF, %fd6;
	fma.rn.f64 	%fd11, %fd9, 0dBC7ABC9E3B39803F, %fd10;
	fma.rn.f64 	%fd12, %fd11, 0d3E5ADE1569CE2BDF, 0d3E928AF3FCA213EA;
	fma.rn.f64 	%fd13, %fd12, %fd11, 0d3EC71DEE62401315;
	fma.rn.f64 	%fd14, %fd13, %fd11, 0d3EFA01997C89EB71;
	fma.rn.f64 	%fd15, %fd14, %fd11, 0d3F2A01A014761F65;
	fma.rn.f64 	%fd16, %fd15, %fd11, 0d3F56C16C1852B7AF;
	fma.rn.f64 	%fd17, %fd16, %fd11, 0d3F81111111122322;
	fma.rn.f64 	%fd18, %fd17, %fd11, 0d3FA55555555502A1;
	fma.rn.f64 	%fd19, %fd18, %fd11, 0d3FC5555555555511;
	fma.rn.f64 	%fd20, %fd19, %fd11, 0d3FE000000000000B;
	fma.rn.f64 	%fd21, %fd20, %fd11, 0d3FF0000000000000;
	fma.rn.f64 	%fd22, %fd21, %fd11, 0d3FF0000000000000;
	{
	.reg .b32 %temp; 
	mov.b64 	{%r3, %temp}, %fd22;
	}
	{
	.reg .b32 %temp; 
	mov.b64 	{%temp, %r4}, %fd22;
	}
	shl.b32 	%r9, %r2, 20;
	add.s32 	%r10, %r9, %r4;
	mov.b64 	%fd29, {%r3, %r10};
	{
	.reg .b32 %temp; 
	mov.b64 	{%temp, %r11}, %fd6;
	}
	mov.b32 	%f2, %r11;
	abs.f32 	%f1, %f2;
	setp.lt.f32 	%p2, %f1, 0f4086232B;
	@%p2 bra 	$L__BB4_4;
	setp.gt.f64 	%p3, %fd1, 0d0000000000000000;
	mov.f64 	%fd23, 0d7FF0000000000000;
	sub.f64 	%fd24, %fd23, %fd1;
	selp.f64 	%fd29, 0d0000000000000000, %fd24, %p3;
	setp.geu.f32 	%p4, %f1, 0f40874800;
	@%p4 bra 	$L__BB4_4;
	shr.u32 	%r12, %r2, 31;
	add.s32 	%r13, %r2, %r12;
	shr.s32 	%r14, %r13, 1;
	shl.b32 	%r15, %r14, 20;
	add.s32 	%r16, %r4, %r15;
	mov.b64 	%fd25, {%r3, %r16};
	sub.s32 	%r17, %r2, %r14;
	shl.b32 	%r18, %r17, 20;
	add.s32 	%r19, %r18, 1072693248;
	mov.b32 	%r20, 0;
	mov.b64 	%fd26, {%r20, %r19};
	mul.f64 	%fd29, %fd26, %fd25;
$L__BB4_4:
	add.f64 	%fd27, %fd29, 0d3FF0000000000000;
	rcp.rn.f64 	%fd28, %fd27;
	st.global.f64 	[%rd2], %fd28;
$L__BB4_5:
	setp.ne.s32 	%p5, %r1, 0;
	@%p5 bra 	$L__BB4_7;
	mov.b64 	%rd5, 4607182418800017408;
	st.global.u64 	[%rd1], %rd5;
$L__BB4_7:
	ret;

}
	// .globl	_Z11ExponentialPdi
.visible .entry _Z11ExponentialPdi(
	.param .u64 .ptr .align 1 _Z11ExponentialPdi_param_0,
	.param .u32 _Z11ExponentialPdi_param_1
)
{
	.reg .pred 	%p<6>;
	.reg .b32 	%r<21>;
	.reg .b32 	%f<3>;
	.reg .b64 	%rd<6>;
	.reg .b64 	%fd<26>;

	ld.param.u64 	%rd3, [_Z11ExponentialPdi_param_0];
	ld.param.u32 	%r5, [_Z11ExponentialPdi_param_1];
	cvta.to.global.u64 	%rd1, %rd3;
	mov.u32 	%r6, %ntid.x;
	mov.u32 	%r7, %ctaid.x;
	mov.u32 	%r8, %tid.x;
	mad.lo.s32 	%r1, %r6, %r7, %r8;
	setp.ge.s32 	%p1, %r1, %r5;
	@%p1 bra 	$L__BB5_5;
	mul.wide.s32 	%rd4, %r1, 8;
	add.s64 	%rd2, %rd1, %rd4;
	ld.global.f64 	%fd1, [%rd2];
	fma.rn.f64 	%fd6, %fd1, 0d3FF71547652B82FE, 0d4338000000000000;
	{
	.reg .b32 %temp; 
	mov.b64 	{%r2, %temp}, %fd6;
	}
	mov.f64 	%fd7, 0dC338000000000000;
	add.rn.f64 	%fd8, %fd6, %fd7;
	fma.rn.f64 	%fd9, %fd8, 0dBFE62E42FEFA39EF, %fd1;
	fma.rn.f64 	%fd10, %fd8, 0dBC7ABC9E3B39803F, %fd9;
	fma.rn.f64 	%fd11, %fd10, 0d3E5ADE1569CE2BDF, 0d3E928AF3FCA213EA;
	fma.rn.f64 	%fd12, %fd11, %fd10, 0d3EC71DEE62401315;
	fma.rn.f64 	%fd13, %fd12, %fd10, 0d3EFA01997C89EB71;
	fma.rn.f64 	%fd14, %fd13, %fd10, 0d3F2A01A014761F65;
	fma.rn.f64 	%fd15, %fd14, %fd10, 0d3F56C16C1852B7AF;
	fma.rn.f64 	%fd16, %fd15, %fd10, 0d3F81111111122322;
	fma.rn.f64 	%fd17, %fd16, %fd10, 0d3FA55555555502A1;
	fma.rn.f64 	%fd18, %fd17, %fd10, 0d3FC5555555555511;
	fma.rn.f64 	%fd19, %fd18, %fd10, 0d3FE000000000000B;
	fma.rn.f64 	%fd20, %fd19, %fd10, 0d3FF0000000000000;
	fma.rn.f64 	%fd21, %fd20, %fd10, 0d3FF0000000000000;
	{
	.reg .b32 %temp; 
	mov.b64 	{%r3, %temp}, %fd21;
	}
	{
	.reg .b32 %temp; 
	mov.b64 	{%temp, %r4}, %fd21;
	}
	shl.b32 	%r9, %r2, 20;
	add.s32 	%r10, %r9, %r4;
	mov.b64 	%fd25, {%r3, %r10};
	{
	.reg .b32 %temp; 
	mov.b64 	{%temp, %r11}, %fd1;
	}
	mov.b32 	%f2, %r11;
	abs.f32 	%f1, %f2;
	setp.lt.f32 	%p2, %f1, 0f4086232B;
	@%p2 bra 	$L__BB5_4;
	setp.lt.f64 	%p3, %fd1, 0d0000000000000000;
	add.f64 	%fd22, %fd1, 0d7FF0000000000000;
	selp.f64 	%fd25, 0d0000000000000000, %fd22, %p3;
	setp.geu.f32 	%p4, %f1, 0f40874800;
	@%p4 bra 	$L__BB5_4;
	shr.u32 	%r12, %r2, 31;
	add.s32 	%r13, %r2, %r12;
	shr.s32 	%r14, %r13, 1;
	shl.b32 	%r15, %r14, 20;
	add.s32 	%r16, %r4, %r15;
	mov.b64 	%fd23, {%r3, %r16};
	sub.s32 	%r17, %r2, %r14;
	shl.b32 	%r18, %r17, 20;
	add.s32 	%r19, %r18, 1072693248;
	mov.b32 	%r20, 0;
	mov.b64 	%fd24, {%r20, %r19};
	mul.f64 	%fd25, %fd24, %fd23;
$L__BB5_4:
	st.global.f64 	[%rd2], %fd25;
$L__BB5_5:
	setp.ne.s32 	%p5, %r1, 0;
	@%p5 bra 	$L__BB5_7;
	mov.b64 	%rd5, 0;
	st.global.u64 	[%rd1], %rd5;
$L__BB5_7:
	ret;

}
	// .globl	_Z7SoftmaxPddi
.visible .entry _Z7SoftmaxPddi(
	.param .u64 .ptr .align 1 _Z7SoftmaxPddi_param_0,
	.param .f64 _Z7SoftmaxPddi_param_1,
	.param .u32 _Z7SoftmaxPddi_param_2
)
{
	.reg .pred 	%p<2>;
	.reg .b32 	%r<6>;
	.reg .b64 	%rd<5>;
	.reg .b64 	%fd<4>;

	ld.param.u64 	%rd1, [_Z7SoftmaxPddi_param_0];
	ld.param.f64 	%fd1, [_Z7SoftmaxPddi_param_1];
	ld.param.u32 	%r2, [_Z7SoftmaxPddi_param_2];
	mov.u32 	%r3, %ntid.x;
	mov.u32 	%r4, %ctaid.x;
	mov.u32 	%r5, %tid.x;
	mad.lo.s32 	%r1, %r3, %r4, %r5;
	setp.ge.s32 	%p1, %r1, %r2;
	@%p1 bra 	$L__BB6_2;
	cvta.to.global.u64 	%rd2, %rd1;
	mul.wide.s32 	%rd3, %r1, 8;
	add.s64 	%rd4, %rd2, %rd3;
	ld.global.f64 	%fd2, [%rd4];
	div.rn.f64 	%fd3, %fd2, %fd1;
	st.global.f64 	[%rd4], %fd3;
$L__BB6_2:
	ret;

}
	// .globl	_Z5PrintPdi
.visible .entry _Z5PrintPdi(
	.param .u64 .ptr .align 1 _Z5PrintPdi_param_0,
	.param .u32 _Z5PrintPdi_param_1
)
{
	.local .align 8 .b8 	__local_depot7[8];
	.reg .b64 	%SP;
	.reg .b64 	%SPL;
	.reg .pred 	%p<10>;
	.reg .b32 	%r<81>;
	.reg .b64 	%rd<30>;
	.reg .b64 	%fd<30>;

	mov.u64 	%SPL, __local_depot7;
	cvta.local.u64 	%SP, %SPL;
	ld.param.u64 	%rd9, [_Z5PrintPdi_param_0];
	ld.param.u32 	%r16, [_Z5PrintPdi_param_1];
	cvta.to.global.u64 	%rd1, %rd9;
	add.u64 	%rd10, %SP, 0;
	add.u64 	%rd2, %SPL, 0;
	setp.lt.s32 	%p1, %r16, 1;
	@%p1 bra 	$L__BB7_13;
	and.b32  	%r1, %r16, 15;
	setp.lt.u32 	%p2, %r16, 16;
	mov.b32 	%r78, 0;
	@%p2 bra 	$L__BB7_4;
	and.b32  	%r78, %r16, 2147483632;
	neg.s32 	%r76, %r78;
	add.s64 	%rd28, %rd1, 64;
	mov.u64 	%rd11, $str;
$L__BB7_3:
	.pragma "nounroll";
	ld.global.f64 	%fd1, [%rd28+-64];
	st.local.f64 	[%rd2], %fd1;
	cvta.global.u64 	%rd12, %rd11;
	{ // callseq 0, 0
	.param .b64 param0;
	st.param.b64 	[param0], %rd12;
	.param .b64 param1;
	st.param.b64 	[param1], %rd10;
	.param .b32 retval0;
	call.uni (retval0), 
	vprintf, 
	(
	param0, 
	param1
	);
	ld.param.b32 	%r18, [retval0];
	} // callseq 0
	ld.global.f64 	%fd2, [%rd28+-56];
	st.local.f64 	[%rd2], %fd2;
	{ // callseq 1, 0
	.param .b64 param0;
	st.param.b64 	[param0], %rd12;
	.param .b64 param1;
	st.param.b64 	[param1], %rd10;
	.param .b32 retval0;
	call.uni (retval0), 
	vprintf, 
	(
	param0, 
	param1
	);
	ld.param.b32 	%r20, [retval0];
	} // callseq 1
	ld.global.f64 	%fd3, [%rd28+-48];
	st.local.f64 	[%rd2], %fd3;
	{ // callseq 2, 0
	.param .b64 param0;
	st.param.b64 	[param0], %rd12;
	.param .b64 param1;
	st.param.b64 	[param1], %rd10;
	.param .b32 retval0;
	call.uni (retval0), 
	vprintf, 
	(
	param0, 
	param1
	);
	ld.param.b32 	%r22, [retval0];
	} // callseq 2
	ld.global.f64 	%fd4, [%rd28+-40];
	st.local.f64 	[%rd2], %fd4;
	{ // callseq 3, 0
	.param .b64 param0;
	st.param.b64 	[param0], %rd12;
	.param .b64 param1;
	st.param.b64 	[param1], %rd10;
	.param .b32 retval0;
	call.uni (retval0), 
	vprintf, 
	(
	param0, 
	param1
	);
	ld.param.b32 	%r24, [retval0];
	} // callseq 3
	ld.global.f64 	%fd5, [%rd28+-32];
	st.local.f64 	[%rd2], %fd5;
	{ // callseq 4, 0
	.param .b64 param0;
	st.param.b64 	[param0], %rd12;
	.param .b64 param1;
	st.param.b64 	[param1], %rd10;
	.param .b32 retval0;
	call.uni (retval0), 
	vprintf, 
	(
	param0, 
	param1
	);
	ld.param.b32 	%r26, [retval0];
	} // callseq 4
	ld.global.f64 	%fd6, [%rd28+-24];
	st.local.f64 	[%rd2], %fd6;
	{ // callseq 5, 0
	.param .b64 param0;
	st.param.b64 	[param0], %rd12;
	.param .b64 param1;
	st.param.b64 	[param1], %rd10;
	.param .b32 retval0;
	call.uni (retval0), 
	vprintf, 
	(
	param0, 
	param1
	);
	ld.param.b32 	%r28, [retval0];
	} // callseq 5
	ld.global.f64 	%fd7, [%rd28+-16];
	st.local.f64 	[%rd2], %fd7;
	{ // callseq 6, 0
	.param .b64 param0;
	st.param.b64 	[param0], %rd12;
	.param .b64 param1;
	st.param.b64 	[param1], %rd10;
	.param .b32 retval0;
	call.uni (retval0), 
	vprintf, 
	(
	param0, 
	param1
	);
	ld.param.b32 	%r30, [retval0];
	} // callseq 6
	ld.global.f64 	%fd8, [%rd28+-8];
	st.local.f64 	[%rd2], %fd8;
	{ // callseq 7, 0
	.param .b64 param0;
	st.param.b64 	[param0], %rd12;
	.param .b64 param1;
	st.param.b64 	[param1], %rd10;
	.param .b32 retval0;
	call.uni (retval0), 
	vprintf, 
	(
	param0, 
	param1
	);
	ld.param.b32 	%r32, [retval0];
	} // callseq 7
	ld.global.f64 	%fd9, [%rd28];
	st.local.f64 	[%rd2], %fd9;
	{ // callseq 8, 0
	.param .b64 param0;
	st.param.b64 	[param0], %rd12;
	.param .b64 param1;
	st.param.b64 	[param1], %rd10;
	.param .b32 retval0;
	call.uni (retval0), 
	vprintf, 
	(
	param0, 
	param1
	);
	ld.param.b32 	%r34, [retval0];
	} // callseq 8
	ld.global.f64 	%fd10, [%rd28+8];
	st.local.f64 	[%rd2], %fd10;
	{ // callseq 9, 0
	.param .b64 param0;
	st.param.b64 	[param0], %rd12;
	.param .b64 param1;
	st.param.b64 	[param1], %rd10;
	.param .b32 retval0;
	call.uni (retval0), 
	vprintf, 
	(
	param0, 
	param1
	);
	ld.param.b32 	%r36, [retval0];
	} // callseq 9
	ld.global.f64 	%fd11, [%rd28+16];
	st.local.f64 	[%rd2], %fd11;
	{ // callseq 10, 0
	.param .b64 param0;
	st.param.b64 	[param0], %rd12;
	.param .b64 param1;
	st.param.b64 	[param1], %rd10;
	.param .b32 retval0;
	call.uni (retval0), 
	vprintf, 
	(
	param0, 
	param1
	);
	ld.param.b32 	%r38, [retval0];
	} // callseq 10
	ld.global.f64 	%fd12, [%rd28+24];
	st.local.f64 	[%rd2], %fd12;
	{ // callseq 11, 0
	.param .b64 param0;
	st.param.b64 	[param0], %rd12;
	.param .b64 param1;
	st.param.b64 	[param1], %rd10;
	.param .b32 retval0;
	call.uni (retval0), 
	vprintf, 
	(
	param0, 
	param1
	);
	ld.param.b32 	%r40, [retval0];
	} // callseq 11
	ld.global.f64 	%fd13, [%rd28+32];
	st.local.f64 	[%rd2], %fd13;
	{ // callseq 12, 0
	.param .b64 param0;
	st.param.b64 	[param0], %rd12;
	.param .b64 param1;
	st.param.b64 	[param1], %rd10;
	.param .b32 retval0;
	call.uni (retval0), 
	vprintf, 
	(
	param0, 
	param1
	);
	ld.param.b32 	%r42, [retval0];
	} // callseq 12
	ld.global.f64 	%fd14, [%rd28+40];
	st.local.f64 	[%rd2], %fd14;
	{ // callseq 13, 0
	.param .b64 param0;
	st.param.b64 	[param0], %rd12;
	.param .b64 param1;
	st.param.b64 	[param1], %rd10;
	.param .b32 retval0;
	call.uni (retval0), 
	vprintf, 
	(
	param0, 
	param1
	);
	ld.param.b32 	%r44, [retval0];
	} // callseq 13
	ld.global.f64 	%fd15, [%rd28+48];
	st.local.f64 	[%rd2], %fd15;
	{ // callseq 14, 0
	.param .b64 param0;
	st.param.b64 	[param0], %rd12;
	.param .b64 param1;
	st.param.b64 	[param1], %rd10;
	.param .b32 retval0;
	call.uni (retval0), 
	vprintf, 
	(
	param0, 
	param1
	);
	ld.param.b32 	%r46, [retval0];
	} // callseq 14
	ld.global.f64 	%fd16, [%rd28+56];
	st.local.f64 	[%rd2], %fd16;
	{ // callseq 15, 0
	.param .b64 param0;
	st.param.b64 	[param0], %rd12;
	.param .b64 param1;
	st.param.b64 	[param1], %rd10;
	.param .b32 retval0;
	call.uni (retval0), 
	vprintf, 
	(
	param0, 
	param1
	);
	ld.param.b32 	%r48, [retval0];
	} // callseq 15
	add.s32 	%r76, %r76, 16;
	add.s64 	%rd28, %rd28, 128;
	setp.ne.s32 	%p3, %r76, 0;
	@%p3 bra 	$L__BB7_3;
$L__BB7_4:
	setp.eq.s32 	%p4, %r1, 0;
	@%p4 bra 	$L__BB7_13;
	and.b32  	%r7, %r16, 7;
	setp.lt.u32 	%p5, %r1, 8;
	@%p5 bra 	$L__BB7_7;
	mul.wide.u32 	%rd14, %r78, 8;
	add.s64 	%rd15, %rd1, %rd14;
	ld.global.f64 	%fd17, [%rd15];
	st.local.f64 	[%rd2], %fd17;
	mov.u64 	%rd16, $str;
	cvta.global.u64 	%rd17, %rd16;
	add.u64 	%rd18, %SP, 0;
	{ // callseq 16, 0
	.param .b64 param0;
	st.param.b64 	[param0], %rd17;
	.param .b64 param1;
	st.param.b64 	[param1], %rd18;
	.param .b32 retval0;
	call.uni (retval0), 
	vprintf, 
	(
	param0, 
	param1
	);
	ld.param.b32 	%r50, [retval0];
	} // callseq 16
	ld.global.f64 	%fd18, [%rd15+8];
	st.local.f64 	[%rd2], %fd18;
	{ // callseq 17, 0
	.param .b64 param0;
	st.param.b64 	[param0], %rd17;
	.param .b64 param1;
	st.param.b64 	[param1], %rd18;
	.param .b32 retval0;
	call.uni (retval0), 
	vprintf, 
	(
	param0, 
	param1
	);
	ld.param.b32 	%r52, [retval0];
	} // callseq 17
	ld.global.f64 	%fd19, [%rd15+16];
	st.local.f64 	[%rd2], %fd19;
	{ // callseq 18, 0
	.param .b64 param0;
	st.param.b64 	[param0], %rd17;
	.param .b64 param1;
	st.param.b64 	[param1], %rd18;
	.param .b32 retval0;
	call.uni (retval0), 
	vprintf, 
	(
	param0, 
	param1
	);
	ld.param.b32 	%r54, [retval0];
	} // callseq 18
	ld.global.f64 	%fd20, [%rd15+24];
	st.local.f64 	[%rd2], %fd20;
	{ // callseq 19, 0
	.param .b64 param0;
	st.param.b64 	[param0], %rd17;
	.param .b64 param1;
	st.param.b64 	[param1], %rd18;
	.param .b32 retval0;
	call.uni (retval0), 
	vprintf, 
	(
	param0, 
	param1
	);
	ld.param.b32 	%r56, [retval0];
	} // callseq 19
	ld.global.f64 	%fd21, [%rd15+32];
	st.local.f64 	[%rd2], %fd21;
	{ // callseq 20, 0
	.param .b64 param0;
	st.param.b64 	[param0], %rd17;
	.param .b64 param1;
	st.param.b64 	[param1], %rd18;
	.param .b32 retval0;
	call.uni (retval0), 
	vprintf, 
	(
	param0, 
	param1
	);
	ld.param.b32 	%r58, [retval0];
	} // callseq 20
	ld.global.f64 	%fd22, [%rd15+40];
	st.local.f64 	[%rd2], %fd22;
	{ // callseq 21, 0
	.param .b64 param0;
	st.param.b64 	[param0], %rd17;
	.param .b64 param1;
	st.param.b64 	[param1], %rd18;
	.param .b32 retval0;
	call.uni (retval0), 
	vprintf, 
	(
	param0, 
	param1
	);
	ld.param.b32 	%r60, [retval0];
	} // callseq 21
	ld.global.f64 	%fd23, [%rd15+48];
	st.local.f64 	[%rd2], %fd23;
	{ // callseq 22, 0
	.param .b64 param0;
	st.param.b64 	[param0], %rd17;
	.param .b64 param1;
	st.param.b64 	[param1], %rd18;
	.param .b32 retval0;
	call.uni (retval0), 
	vprintf, 
	(
	param0, 
	param1
	);
	ld.param.b32 	%r62, [retval0];
	} // callseq 22
	ld.global.f64 	%fd24, [%rd15+56];
	st.local.f64 	[%rd2], %fd24;
	{ // callseq 23, 0
	.param .b64 param0;
	st.param.b64 	[param0], %rd17;
	.param .b64 param1;
	st.param.b64 	[param1], %rd18;
	.param .b32 retval0;
	call.uni (retval0), 
	vprintf, 
	(
	param0, 
	param1
	);
	ld.param.b32 	%r64, [retval0];
	} // callseq 23
	add.s32 	%r78, %r78, 8;
$L__BB7_7:
	setp.eq.s32 	%p6, %r7, 0;
	@%p6 bra 	$L__BB7_13;
	and.b32  	%r10, %r16, 3;
	setp.lt.u32 	%p7, %r7, 4;
	@%p7 bra 	$L__BB7_10;
	mul.wide.u32 	%rd19, %r78, 8;
	add.s64 	%rd20, %rd1, %rd19;
	ld.global.f64 	%fd25, [%rd20];
	st.local.f64 	[%rd2], %fd25;
	mov.u64 	%rd21, $str;
	cvta.global.u64 	%rd22, %rd21;
	add.u64 	%rd23, %SP, 0;
	{ // callseq 24, 0
	.param .b64 param0;
	st.param.b64 	[param0], %rd22;
	.param .b64 param1;
	st.param.b64 	[param1], %rd23;
	.param .b32 retval0;
	call.uni (retval0), 
	vprintf, 
	(
	param0, 
	param1
	);
	ld.param.b32 	%r66, [retval0];
	} // callseq 24
	ld.global.f64 	%fd26, [%rd20+8];
	st.local.f64 	[%rd2], %fd26;
	{ // callseq 25, 0
	.param .b64 param0;
	st.param.b64 	[param0], %rd22;
	.param .b64 param1;
	st.param.b64 	[param1], %rd23;
	.param .b32 retval0;
	call.uni (retval0), 
	vprintf, 
	(
	param0, 
	param1
	);
	ld.param.b32 	%r68, [retval0];
	} // callseq 25
	ld.global.f64 	%fd27, [%rd20+16];
	st.local.f64 	[%rd2], %fd27;
	{ // callseq 26, 0
	.param .b64 param0;
	st.param.b64 	[param0], %rd22;
	.param .b64 param1;
	st.param.b64 	[param1], %rd23;
	.param .b32 retval0;
	call.uni (retval0), 
	vprintf, 
	(
	param0, 
	param1
	);
	ld.param.b32 	%r70, [retval0];
	} // callseq 26
	ld.global.f64 	%fd28, [%rd20+24];
	st.local.f64 	[%rd2], %fd28;
	{ // callseq 27, 0
	.param .b64 param0;
	st.param.b64 	[param0], %rd22;
	.param .b64 param1;
	st.param.b64 	[param1], %rd23;
	.param .b32 retval0;
	call.uni (retval0), 
	vprintf, 
	(
	param0, 
	param1
	);
	ld.param.b32 	%r72, [retval0];
	} // callseq 27
	add.s32 	%r78, %r78, 4;
$L__BB7_10:
	setp.eq.s32 	%p8, %r10, 0;
	@%p8 bra 	$L__BB7_13;
	mul.wide.u32 	%rd24, %r78, 8;
	add.s64 	%rd29, %rd1, %rd24;
	neg.s32 	%r80, %r10;
	mov.u64 	%rd25, $str;
	add.u64 	%rd27, %SP, 0;
$L__BB7_12:
	.pragma "nounroll";
	ld.global.f64 	%fd29, [%rd29];
	st.local.f64 	[%rd2], %fd29;
	cvta.global.u64 	%rd26, %rd25;
	{ // callseq 28, 0
	.param .b64 param0;
	st.param.b64 	[param0], %rd26;
	.param .b64 param1;
	st.param.b64 	[param1], %rd27;
	.param .b32 retval0;
	call.uni (retval0), 
	vprintf, 
	(
	param0, 
	param1
	);
	ld.param.b32 	%r74, [retval0];
	} // callseq 28
	add.s64 	%rd29, %rd29, 8;
	add.s32 	%r80, %r80, 1;
	setp.ne.s32 	%p9, %r80, 0;
	@%p9 bra 	$L__BB7_12;
$L__BB7_13:
	ret;

}


// ===== COMPILED SASS (sm_100) =====

	.target	sm_100

	.elftype	@"ET_EXEC"


//--------------------- .note.nv.tkinfo           --------------------------
	.section	.note.nv.tkinfo,"",@"SHT_NOTE"
	.sectionflags	@"SHF_NOTE_NV_TKINFO"
	.tkinfo
        /*0018*/ 	.word	0x00000002
        /*0030*/ 	.string	""
        /*0030*/ 	.string	"ptxas"
        /*0030*/ 	.string	"Cuda compilation tools, release 13.0, V13.0.88"
        /*0030*/ 	.string	"Build cuda_13.0.r13.0/compiler.36424714_0"
        /*0030*/ 	.string	"-arch sm_100 -m 64 "



//--------------------- .note.nv.cuinfo           --------------------------
	.section	.note.nv.cuinfo,"",@"SHT_NOTE"
	.sectionflags	@"SHF_NOTE_NV_CUINFO"
        /*0018*/ 	.short	0x0002
        /*001a*/ 	.short	0x0064
        /*001c*/ 	.short	0x0082
	.zero		2


//--------------------- .nv.info                  --------------------------
	.section	.nv.info,"",@"SHT_CUDA_INFO"
	.align	4


	//----- nvinfo : EIATTR_REGCOUNT
	.align		4
        /*0000*/ 	.byte	0x04, 0x2f
        /*0002*/ 	.short	(.L_2 - .L_1)
	.align		4
.L_1:
        /*0004*/ 	.word	index@(_Z9SetResultPdii)
        /*0008*/ 	.word	0x0000000a


	//----- nvinfo : EIATTR_FRAME_SIZE
	.align		4
.L_2:
        /*000c*/ 	.byte	0x04, 0x11
        /*000e*/ 	.short	(.L_4 - .L_3)
	.align		4
.L_3:
        /*0010*/ 	.word	index@(_Z9SetResultPdii)
        /*0014*/ 	.word	0x00000000


	//----- nvinfo : EIATTR_REGCOUNT
	.align		4
.L_4:
        /*0018*/ 	.byte	0x04, 0x2f
        /*001a*/ 	.short	(.L_6 - .L_5)
	.align		4
.L_5:
        /*001c*/ 	.word	index@(_Z19GetOutputLayerDeltaPdS_S_i)
        /*0020*/ 	.word	0x0000000e


	//----- nvinfo : EIATTR_FRAME_SIZE
	.align		4
.L_6:
        /*0024*/ 	.byte	0x04, 0x11
        /*0026*/ 	.short	(.L_8 - .L_7)
	.align		4
.L_7:
        /*0028*/ 	.word	index@(_Z19GetOutputLayerDeltaPdS_S_i)
        /*002c*/ 	.word	0x00000000


	//----- nvinfo : EIATTR_REGCOUNT
	.align		4
.L_8:
        /*0030*/ 	.byte	0x04, 0x2f
        /*0032*/ 	.short	(.L_10 - .L_9)
	.align		4
.L_9:
        /*0034*/ 	.word	index@(_Z19GetHiddenLayerDeltaPdS_S_S_i)
        /*0038*/ 	.word	0x00000010


	//----- nvinfo : EIATTR_FRAME_SIZE
	.align		4
.L_10:
        /*003c*/ 	.byte	0x04, 0x11
        /*003e*/ 	.short	(.L_12 - .L_11)
	.align		4
.L_11:
        /*0040*/ 	.word	index@(_Z19GetHiddenLayerDeltaPdS_S_S_i)
        /*0044*/ 	.word	0x00000000


	//----- nvinfo : EIATTR_REGCOUNT
	.align		4
.L_12:
        /*0048*/ 	.byte	0x04, 0x2f
        /*004a*/ 	.short	(.L_14 - .L_13)
	.align		4
.L_13:
        /*004c*/ 	.word	index@(_Z12UpdateWeightPdS_S_iid)
        /*0050*/ 	.word	0x0000000e


	//----- nvinfo : EIATTR_FRAME_SIZE
	.align		4
.L_14:
        /*0054*/ 	.byte	0x04, 0x11
        /*0056*/ 	.short	(.L_16 - .L_15)
	.align		4
.L_15:
        /*0058*/ 	.word	index@(_Z12UpdateWeightPdS_S_iid)
        /*005c*/ 	.word	0x00000000


	//----- nvinfo : EIATTR_REGCOUNT
	.align		4
.L_16:
        /*0060*/ 	.byte	0x04, 0x2f
        /*0062*/ 	.short	(.L_18 - .L_17)
	.align		4
.L_17:
        /*0064*/ 	.word	index@(_Z7SigmoidPdi)
        /*0068*/ 	.word	0x00000010


	//----- nvinfo : EIATTR_FRAME_SIZE
	.align		4
.L_18:
        /*006c*/ 	.byte	0x04, 0x11
        /*006e*/ 	.short	(.L_20 - .L_19)
	.align		4
.L_19:
        /*0070*/ 	.word	index@($__internal_1_$__cuda_sm20_dblrcp_rn_slowpath_v3)
        /*0074*/ 	.word	0x00000000


	//----- nvinfo : EIATTR_FRAME_SIZE
	.align		4
.L_20:
        /*0078*/ 	.byte	0x04, 0x11
        /*007a*/ 	.short	(.L_22 - .L_21)
	.align		4
.L_21:
        /*007c*/ 	.word	index@(_Z7SigmoidPdi)
        /*0080*/ 	.word	0x00000000


	//----- nvinfo : EIATTR_REGCOUNT
	.align		4
.L_22:
        /*0084*/ 	.byte	0x04, 0x2f
        /*0086*/ 	.short	(.L_24 - .L_23)
	.align		4
.L_23:
        /*0088*/ 	.word	index@(_Z11ExponentialPdi)
        /*008c*/ 	.word	0x0000000e


	//----- nvinfo : EIATTR_FRAME_SIZE
	.align		4
.L_24:
        /*0090*/ 	.byte	0x04, 0x11
        /*0092*/ 	.short	(.L_26 - .L_25)
	.align		4
.L_25:
        /*0094*/ 	.word	index@(_Z11ExponentialPdi)
        /*0098*/ 	.word	0x00000000


	//----- nvinfo : EIATTR_REGCOUNT
	.align		4
.L_26:
        /*009c*/ 	.byte	0x04, 0x2f
        /*009e*/ 	.short	(.L_28 - .L_27)
	.align		4
.L_27:
        /*00a0*/ 	.word	index@(_Z7SoftmaxPddi)
        /*00a4*/ 	.word	0x0000001b


	//----- nvinfo : EIATTR_FRAME_SIZE
	.align		4
.L_28:
        /*00a8*/ 	.byte	0x04, 0x11
        /*00aa*/ 	.short	(.L_30 - .L_29)
	.align		4
.L_29:
        /*00ac*/ 	.word	index@($__internal_0_$__cuda_sm20_div_rn_f64_full)
        /*00b0*/ 	.word	0x00000000


	//----- nvinfo : EIATTR_FRAME_SIZE
	.align		4
.L_30:
        /*00b4*/ 	.byte	0x04, 0x11
        /*00b6*/ 	.short	(.L_32 - .L_31)
	.align		4
.L_31:
        /*00b8*/ 	.word	index@(_Z7SoftmaxPddi)
        /*00bc*/ 	.word	0x00000000


	//----- nvinfo : EIATTR_REGCOUNT
	.align		4
.L_32:
        /*00c0*/ 	.byte	0x04, 0x2f
        /*00c2*/ 	.short	(.L_34 - .L_33)
	.align		4
.L_33:
        /*00c4*/ 	.word	index@(_Z5PrintPdi)
        /*00c8*/ 	.word	0x0000001c


	//----- nvinfo : EIATTR_FRAME_SIZE
	.align		4
.L_34:
        /*00cc*/ 	.byte	0x04, 0x11
        /*00ce*/ 	.short	(.L_36 - .L_35)
	.align		4
.L_35:
        /*00d0*/ 	.word	index@(_Z5PrintPdi)
        /*00d4*/ 	.word	0x00000008


	//----- nvinfo : EIATTR_MIN_STACK_SIZE
	.align		4
.L_36:
        /*00d8*/ 	.byte	0x04, 0x12
        /*00da*/ 	.short	(.L_38 - .L_37)
	.align		4
.L_37:
        /*00dc*/ 	.word	index@(_Z5PrintPdi)
        /*00e0*/ 	.word	0x00000008


	//----- nvinfo : EIATTR_MIN_STACK_SIZE
	.align		4
.L_38:
        /*00e4*/ 	.byte	0x04, 0x12
        /*00e6*/ 	.short	(.L_40 - .L_39)
	.align		4
.L_39:
        /*00e8*/ 	.word	index@(_Z7SoftmaxPddi)
        /*00ec*/ 	.word	0x00000000


	//----- nvinfo : EIATTR_MIN_STACK_SIZE
	.align		4
.L_40:
        /*00f0*/ 	.byte	0x04, 0x12
        /*00f2*/ 	.short	(.L_42 - .L_41)
	.align		4
.L_41:
        /*00f4*/ 	.word	index@(_Z11ExponentialPdi)
        /*00f8*/ 	.word	0x00000000


	//----- nvinfo : EIATTR_MIN_STACK_SIZE
	.align		4
.L_42:
        /*00fc*/ 	.byte	0x04, 0x12
        /*00fe*/ 	.short	(.L_44 - .L_43)
	.align		4
.L_43:
        /*0100*/ 	.word	index@(_Z7SigmoidPdi)
        /*0104*/ 	.word	0x00000000


	//----- nvinfo : EIATTR_MIN_STACK_SIZE
	.align		4
.L_44:
        /*0108*/ 	.byte	0x04, 0x12
        /*010a*/ 	.short	(.L_46 - .L_45)
	.align		4
.L_45:
        /*010c*/ 	.word	index@(_Z12UpdateWeightPdS_S_iid)
        /*0110*/ 	.word	0x00000000


	//----- nvinfo : EIATTR_MIN_STACK_SIZE
	.align		4
.L_46:
        /*0114*/ 	.byte	0x04, 0x12
        /*0116*/ 	.short	(.L_48 - .L_47)
	.align		4
.L_47:
        /*0118*/ 	.word	index@(_Z19GetHiddenLayerDeltaPdS_S_S_i)
        /*011c*/ 	.word	0x00000000


	//----- nvinfo : EIATTR_MIN_STACK_SIZE
	.align		4
.L_48:
        /*0120*/ 	.byte	0x04, 0x12
        /*0122*/ 	.short	(.L_50 - .L_49)
	.align		4
.L_49:
        /*0124*/ 	.word	index@(_Z19GetOutputLayerDeltaPdS_S_i)
        /*0128*/ 	.word	0x00000000


	//----- nvinfo : EIATTR_MIN_STACK_SIZE
	.align		4
.L_50:
        /*012c*/ 	.byte	0x04, 0x12
        /*012e*/ 	.short	(.L_52 - .L_51)
	.align		4
.L_51:
        /*0130*/ 	.word	index@(_Z9SetResultPdii)
        /*0134*/ 	.word	0x00000000
.L_52:


//--------------------- .nv.compat                --------------------------
	.section	.nv.compat,"",@"SHT_CUDA_COMPAT_INFO"
	.align	4
        /*0000*/ 	.byte	0x02, 0x09, 0x00, 0x00, 0x02, 0x02, 0x01, 0x00, 0x02, 0x05, 0x05, 0x00, 0x03, 0x07, 0x01, 0x01
        /*0010*/ 	.byte	0x02, 0x03, 0x00, 0x00, 0x02, 0x06, 0x01, 0x00, 0x04, 0x0b, 0x08, 0x00, 0x01, 0x00, 0x00, 0x00
        /*0020*/ 	.byte	0x00, 0x00, 0x00, 0x00


//--------------------- .nv.info._Z5PrintPdi      --------------------------
	.section	.nv.info._Z5PrintPdi,"",@"SHT_CUDA_INFO"
	.sectionflags	@""
	.align	4


	//----- nvinfo : EIATTR_CUDA_API_VERSION
	.align		4
        /*0000*/ 	.byte	0x04, 0x37
        /*0002*/ 	.short	(.L_54 - .L_53)
.L_53:
        /*0004*/ 	.word	0x00000082


	//----- nvinfo : EIATTR_KPARAM_INFO
	.align		4
.L_54:
        /*0008*/ 	.byte	0x04, 0x17
        /*000a*/ 	.short	(.L_56 - .L_55)
.L_55:
        /*000c*/ 	.word	0x00000000
        /*0010*/ 	.short	0x0001
        /*0012*/ 	.short	0x0008
        /*0014*/ 	.byte	0x00, 0xf0, 0x11, 0x00


	//----- nvinfo : EIATTR_KPARAM_INFO
	.align		4
.L_56:
        /*0018*/ 	.byte	0x04, 0x17
        /*001a*/ 	.short	(.L_58 - .L_57)
.L_57:
        /*001c*/ 	.word	0x00000000
        /*0020*/ 	.short	0x0000
        /*0022*/ 	.short	0x0000
        /*0024*/ 	.byte	0x00, 0xf5, 0x21, 0x00


	//----- nvinfo : EIATTR_SPARSE_MMA_MASK
	.align		4
.L_58:
        /*0028*/ 	.byte	0x03, 0x50
        /*002a*/ 	.short	0x0000


	//----- nvinfo : EIATTR_MAXREG_COUNT
	.align		4
        /*002c*/ 	.byte	0x03, 0x1b
        /*002e*/ 	.short	0x00ff


	//----- nvinfo : EIATTR_EXTERNS
	.align		4
        /*0030*/ 	.byte	0x04, 0x0f
        /*0032*/ 	.short	(.L_60 - .L_59)


	//   ....[0]....
	.align		4
.L_59:
        /*0034*/ 	.word	index@(vprintf)


	//----- nvinfo : EIATTR_MERCURY_ISA_VERSION
	.align		4
.L_60:
        /*0038*/ 	.byte	0x03, 0x5f
        /*003a*/ 	.short	0x0101


	//----- nvinfo : EIATTR_VRC_CTA_INIT_COUNT
	.align		4
        /*003c*/ 	.byte	0x02, 0x4a
	.zero		1
	.zero		1


	//----- nvinfo : EIATTR_SYSCALL_OFFSETS
	.align		4
        /*0040*/ 	.byte	0x04, 0x46
        /*0042*/ 	.short	(.L_62 - .L_61)


	//   ....[0]....
.L_61:
        /*0044*/ 	.word	0x00000230


	//   ....[1]....
        /*0048*/ 	.word	0x000002d0


	//   ....[2]....
        /*004c*/ 	.word	0x00000370


	//   ....[3]....
        /*0050*/ 	.word	0x00000410


	//   ....[4]....
        /*0054*/ 	.word	0x000004b0


	//   ....[5]....
        /*0058*/ 	.word	0x00000550


	//   ....[6]....
        /*005c*/ 	.word	0x000005f0


	//   ....[7]....
        /*0060*/ 	.word	0x00000690


	//   ....[8]....
        /*0064*/ 	.word	0x00000730


	//   ....[9]....
        /*0068*/ 	.word	0x000007d0


	//   ....[10]....
        /*006c*/ 	.word	0x00000870


	//   ....[11]....
        /*0070*/ 	.word	0x00000910


	//   ....[12]....
        /*0074*/ 	.word	0x000009b0


	//   ....[13]....
        /*0078*/ 	.word	0x00000a50


	//   ....[14]....
        /*007c*/ 	.word	0x00000af0


	//   ....[15]....
        /*0080*/ 	.word	0x00000b90


	//   ....[16]....
        /*0084*/ 	.word	0x00000d10


	//   ....[17]....
        /*0088*/ 	.word	0x00000db0


	//   ....[18]....
        /*008c*/ 	.word	0x00000e50


	//   ....[19]....
        /*0090*/ 	.word	0x00000ef0


	//   ....[20]....
        /*0094*/ 	.word	0x00000f90


	//   ....[21]....
        /*0098*/ 	.word	0x00001030


	//   ....[22]....
        /*009c*/ 	.word	0x000010d0


	//   ....[23]....
        /*00a0*/ 	.word	0x00001170


	//   ....[24]....
        /*00a4*/ 	.word	0x000012b0


	//   ....[25]....
        /*00a8*/ 	.word	0x00001350


	//   ....[26]....
        /*00ac*/ 	.word	0x000013f0


	//   ....[27]....
        /*00b0*/ 	.word	0x00001490


	//   ....[28]....
        /*00b4*/ 	.word	0x000015f0


	//----- nvinfo : EIATTR_EXIT_INSTR_OFFSETS
	.align		4
.L_62:
        /*00b8*/ 	.byte	0x04, 0x1c
        /*00ba*/ 	.short	(.L_64 - .L_63)


	//   ....[0]....
.L_63:
        /*00bc*/ 	.word	0x00000070


	//   ....[1]....
        /*00c0*/ 	.word	0x00000c00


	//   ....[2]....
        /*00c4*/ 	.word	0x000011a0


	//   ....[3]....
        /*00c8*/ 	.word	0x000014c0


	//   ....[4]....
        /*00cc*/ 	.word	0x00001640


	//----- nvinfo : EIATTR_CRS_STACK_SIZE
	.align		4
.L_64:
        /*00d0*/ 	.byte	0x04, 0x1e
        /*00d2*/ 	.short	(.L_66 - .L_65)
.L_65:
        /*00d4*/ 	.word	0x00000000


	//----- nvinfo : EIATTR_CBANK_PARAM_SIZE
	.align		4
.L_66:
        /*00d8*/ 	.byte	0x03, 0x19
        /*00da*/ 	.short	0x000c


	//----- nvinfo : EIATTR_PARAM_CBANK
	.align		4
        /*00dc*/ 	.byte	0x04, 0x0a
        /*00de*/ 	.short	(.L_68 - .L_67)
	.align		4
.L_67:
        /*00e0*/ 	.word	index@(.nv.constant0._Z5PrintPdi)
        /*00e4*/ 	.short	0x0380
        /*00e6*/ 	.short	0x000c


	//----- nvinfo : EIATTR_SW_WAR
	.align		4
.L_68:
        /*00e8*/ 	.byte	0x04, 0x36
        /*00ea*/ 	.short	(.L_70 - .L_69)
.L_69:
        /*00ec*/ 	.word	0x00000008
.L_70:


//--------------------- .nv.info._Z7SoftmaxPddi   --------------------------
	.section	.nv.info._Z7SoftmaxPddi,"",@"SHT_CUDA_INFO"
	.sectionflags	@""
	.align	4


	//----- nvinfo : EIATTR_CUDA_API_VERSION
	.align		4
        /*0000*/ 	.byte	0x04, 0x37
        /*0002*/ 	.short	(.L_72 - .L_71)
.L_71:
        /*0004*/ 	.word	0x00000082


	//----- nvinfo : EIATTR_KPARAM_INFO
	.align		4
.L_72:
        /*0008*/ 	.byte	0x04, 0x17
        /*000a*/ 	.short	(.L_74 - .L_73)
.L_73:
        /*000c*/ 	.word	0x00000000
        /*0010*/ 	.short	0x0002
        /*0012*/ 	.short	0x0010
        /*0014*/ 	.byte	0x00, 0xf0, 0x11, 0x00


	//----- nvinfo : EIATTR_KPARAM_INFO
	.align		4
.L_74:
        /*0018*/ 	.byte	0x04, 0x17
        /*001a*/ 	.short	(.L_76 - .L_75)
.L_75:
        /*001c*/ 	.word	0x00000000
        /*0020*/ 	.short	0x0001
        /*0022*/ 	.short	0x0008
        /*0024*/ 	.byte	0x00, 0xf0, 0x21, 0x00


	//----- nvinfo : EIATTR_KPARAM_INFO
	.align		4
.L_76:
        /*0028*/ 	.byte	0x04, 0x17
        /*002a*/ 	.short	(.L_78 - .L_77)
.L_77:
        /*002c*/ 	.word	0x00000000
        /*0030*/ 	.short	0x0000
        /*0032*/ 	.short	0x0000
        /*0034*/ 	.byte	0x00, 0xf5, 0x21, 0x00


	//----- nvinfo : EIATTR_SPARSE_MMA_MASK
	.align		4
.L_78:
        /*0038*/ 	.byte	0x03, 0x50
        /*003a*/ 	.short	0x0000


	//----- nvinfo : EIATTR_MAXREG_COUNT
	.align		4
        /*003c*/ 	.byte	0x03, 0x1b
        /*003e*/ 	.short	0x00ff


	//----- nvinfo : EIATTR_MERCURY_ISA_VERSION
	.align		4
        /*0040*/ 	.byte	0x03, 0x5f
        /*0042*/ 	.short	0x0101


	//----- nvinfo : EIATTR_VRC_CTA_INIT_COUNT
	.align		4
        /*0044*/ 	.byte	0x02, 0x4a
	.zero		1
	.zero		1


	//----- nvinfo : EIATTR_EXIT_INSTR_OFFSETS
	.align		4
        /*0048*/ 	.byte	0x04, 0x1c
        /*004a*/ 	.short	(.L_80 - .L_79)


	//   ....[0]....
.L_79:
        /*004c*/ 	.word	0x00000070


	//   ....[1]....
        /*0050*/ 	.word	0x00000230


	//----- nvinfo : EIATTR_CRS_STACK_SIZE
	.align		4
.L_80:
        /*0054*/ 	.byte	0x04, 0x1e
        /*0056*/ 	.short	(.L_82 - .L_81)
.L_81:
        /*0058*/ 	.word	0x00000000


	//----- nvinfo : EIATTR_CBANK_PARAM_SIZE
	.align		4
.L_82:
        /*005c*/ 	.byte	0x03, 0x19
        /*005e*/ 	.short	0x0014


	//----- nvinfo : EIATTR_PARAM_CBANK
	.align		4
        /*0060*/ 	.byte	0x04, 0x0a
        /*0062*/ 	.short	(.L_84 - .L_83)
	.align		4
.L_83:
        /*0064*/ 	.word	index@(.nv.constant0._Z7SoftmaxPddi)
        /*0068*/ 	.short	0x0380
        /*006a*/ 	.short	0x0014


	//----- nvinfo : EIATTR_SW_WAR
	.align		4
.L_84:
        /*006c*/ 	.byte	0x04, 0x36
        /*006e*/ 	.short	(.L_86 - .L_85)
.L_85:
        /*0070*/ 	.word	0x00000008
.L_86:


//--------------------- .nv.info._Z11ExponentialPdi --------------------------
	.section	.nv.info._Z11ExponentialPdi,"",@"SHT_CUDA_INFO"
	.sectionflags	@""
	.align	4


	//----- nvinfo : EIATTR_CUDA_API_VERSION
	.align		4
        /*0000*/ 	.byte	0x04, 0x37
        /*0002*/ 	.short	(.L_88 - .L_87)
.L_87:
        /*0004*/ 	.word	0x00000082


	//----- nvinfo : EIATTR_KPARAM_INFO
	.align		4
.L_88:
        /*0008*/ 	.byte	0x04, 0x17
        /*000a*/ 	.short	(.L_90 - .L_89)
.L_89:
        /*000c*/ 	.word	0x00000000
        /*0010*/ 	.short	0x0001
        /*0012*/ 	.short	0x0008
        /*0014*/ 	.byte	0x00, 0xf0, 0x11, 0x00


	//----- nvinfo : EIATTR_KPARAM_INFO
	.align		4
.L_90:
        /*0018*/ 	.byte	0x04, 0x17
        /*001a*/ 	.short	(.L_92 - .L_91)
.L_91:
        /*001c*/ 	.word	0x00000000
        /*0020*/ 	.short	0x0000
        /*0022*/ 	.short	0x0000
        /*0024*/ 	.byte	0x00, 0xf5, 0x21, 0x00


	//----- nvinfo : EIATTR_SPARSE_MMA_MASK
	.align		4
.L_92:
        /*0028*/ 	.byte	0x03, 0x50
        /*002a*/ 	.short	0x0000


	//----- nvinfo : EIATTR_MAXREG_COUNT
	.align		4
        /*002c*/ 	.byte	0x03, 0x1b
        /*002e*/ 	.short	0x00ff


	//----- nvinfo : EIATTR_MERCURY_ISA_VERSION
	.align		4
        /*0030*/ 	.byte	0x03, 0x5f
        /*0032*/ 	.short	0x0101


	//----- nvinfo : EIATTR_VRC_CTA_INIT_COUNT
	.align		4
        /*0034*/ 	.byte	0x02, 0x4a
	.zero		1
	.zero		1


	//----- nvinfo : EIATTR_EXIT_INSTR_OFFSETS
	.align		4
        /*0038*/ 	.byte	0x04, 0x1c
        /*003a*/ 	.short	(.L_94 - .L_93)


	//   ....[0]....
.L_93:
        /*003c*/ 	.word	0x000004b0


	//   ....[1]....
        /*0040*/ 	.word	0x000004e0


	//----- nvinfo : EIATTR_CRS_STACK_SIZE
	.align		4
.L_94:
        /*0044*/ 	.byte	0x04, 0x1e
        /*0046*/ 	.short	(.L_96 - .L_95)
.L_95:
        /*0048*/ 	.word	0x00000000


	//----- nvinfo : EIATTR_CBANK_PARAM_SIZE
	.align		4
.L_96:
        /*004c*/ 	.byte	0x03, 0x19
        /*004e*/ 	.short	0x000c


	//----- nvinfo : EIATTR_PARAM_CBANK
	.align		4
        /*0050*/ 	.byte	0x04, 0x0a
        /*0052*/ 	.short	(.L_98 - .L_97)
	.align		4
.L_97:
        /*0054*/ 	.word	index@(.nv.constant0._Z11ExponentialPdi)
        /*0058*/ 	.short	0x0380
        /*005a*/ 	.short	0x000c


	//----- nvinfo : EIATTR_SW_WAR
	.align		4
.L_98:
        /*005c*/ 	.byte	0x04, 0x36
        /*005e*/ 	.short	(.L_100 - .L_99)
.L_99:
        /*0060*/ 	.word	0x00000008
.L_100:


//--------------------- .nv.info._Z7SigmoidPdi    --------------------------
	.section	.nv.info._Z7SigmoidPdi,"",@"SHT_CUDA_INFO"
	.sectionflags	@""
	.align	4


	//----- nvinfo : EIATTR_CUDA_API_VERSION
	.align		4
        /*0000*/ 	.byte	0x04, 0x37
        /*0002*/ 	.short	(.L_102 - .L_101)
.L_101:
        /*0004*/ 	.word	0x00000082


	//----- nvinfo : EIATTR_KPARAM_INFO
	.align		4
.L_102:
        /*0008*/ 	.byte	0x04, 0x17
        /*000a*/ 	.short	(.L_104 - .L_103)
.L_103:
        /*000c*/ 	.word	0x00000000
        /*0010*/ 	.short	0x0001
        /*0012*/ 	.short	0x0008
        /*0014*/ 	.byte	0x00, 0xf0, 0x11, 0x00


	//----- nvinfo : EIATTR_KPARAM_INFO
	.align		4
.L_104:
        /*0018*/ 	.byte	0x04, 0x17
        /*001a*/ 	.short	(.L_106 - .L_105)
.L_105:
        /*001c*/ 	.word	0x00000000
        /*0020*/ 	.short	0x0000
        /*0022*/ 	.short	0x0000
        /*0024*/ 	.byte	0x00, 0xf5, 0x21, 0x00


	//----- nvinfo : EIATTR_SPARSE_MMA_MASK
	.align		4
.L_106:
        /*0028*/ 	.byte	0x03, 0x50
        /*002a*/ 	.short	0x0000


	//----- nvinfo : EIATTR_MAXREG_COUNT
	.align		4
        /*002c*/ 	.byte	0x03, 0x1b
        /*002e*/ 	.short	0x00ff


	//----- nvinfo : EIATTR_MERCURY_ISA_VERSION
	.align		4
        /*0030*/ 	.byte	0x03, 0x5f
        /*0032*/ 	.short	0x0101


	//----- nvinfo : EIATTR_VRC_CTA_INIT_COUNT
	.align		4
        /*0034*/ 	.byte	0x02, 0x4a
	.zero		1
	.zero		1


	//----- nvinfo : EIATTR_EXIT_INSTR_OFFSETS
	.align		4
        /*0038*/ 	.byte	0x04, 0x1c
        /*003a*/ 	.short	(.L_108 - .L_107)


	//   ....[0]....
.L_107:
        /*003c*/ 	.word	0x000005c0


	//   ....[1]....
        /*0040*/ 	.word	0x00000610


	//----- nvinfo : EIATTR_CRS_STACK_SIZE
	.align		4
.L_108:
        /*0044*/ 	.byte	0x04, 0x1e
        /*0046*/ 	.short	(.L_110 - .L_109)
.L_109:
        /*0048*/ 	.word	0x00000000


	//----- nvinfo : EIATTR_CBANK_PARAM_SIZE
	.align		4
.L_110:
        /*004c*/ 	.byte	0x03, 0x19
        /*004e*/ 	.short	0x000c


	//----- nvinfo : EIATTR_PARAM_CBANK
	.align		4
        /*0050*/ 	.byte	0x04, 0x0a
        /*0052*/ 	.short	(.L_112 - .L_111)
	.align		4
.L_111:
        /*0054*/ 	.word	index@(.nv.constant0._Z7SigmoidPdi)
        /*0058*/ 	.short	0x0380
        /*005a*/ 	.short	0x000c


	//----- nvinfo : EIATTR_SW_WAR
	.align		4
.L_112:
        /*005c*/ 	.byte	0x04, 0x36
        /*005e*/ 	.short	(.L_114 - .L_113)
.L_113:
        /*0060*/ 	.word	0x00000008
.L_114:


//--------------------- .nv.info._Z12UpdateWeightPdS_S_iid --------------------------
	.section	.nv.info._Z12UpdateWeightPdS_S_iid,"",@"SHT_CUDA_INFO"
	.sectionflags	@""
	.align	4


	//----- nvinfo : EIATTR_CUDA_API_VERSION
	.align		4
        /*0000*/ 	.byte	0x04, 0x37
        /*0002*/ 	.short	(.L_116 - .L_115)
.L_115:
        /*0004*/ 	.word	0x00000082


	//----- nvinfo : EIATTR_KPARAM_INFO
	.align		4
.L_116:
        /*0008*/ 	.byte	0x04, 0x17
        /*000a*/ 	.short	(.L_118 - .L_117)
.L_117:
        /*000c*/ 	.word	0x00000000
        /*0010*/ 	.short	0x0005
        /*0012*/ 	.short	0x0020
        /*0014*/ 	.byte	0x00, 0xf0, 0x21, 0x00


	//----- nvinfo : EIATTR_KPARAM_INFO
	.align		4
.L_118:
        /*0018*/ 	.byte	0x04, 0x17
        /*001a*/ 	.short	(.L_120 - .L_119)
.L_119:
        /*001c*/ 	.word	0x00000000
        /*0020*/ 	.short	0x0004
        /*0022*/ 	.short	0x001c
        /*0024*/ 	.byte	0x00, 0xf0, 0x11, 0x00


	//----- nvinfo : EIATTR_KPARAM_INFO
	.align		4
.L_120:
        /*0028*/ 	.byte	0x04, 0x17
        /*002a*/ 	.short	(.L_122 - .L_121)
.L_121:
        /*002c*/ 	.word	0x00000000
        /*0030*/ 	.short	0x0003
        /*0032*/ 	.short	0x0018
        /*0034*/ 	.byte	0x00, 0xf0, 0x11, 0x00


	//----- nvinfo : EIATTR_KPARAM_INFO
	.align		4
.L_122:
        /*0038*/ 	.byte	0x04, 0x17
        /*003a*/ 	.short	(.L_124 - .L_123)
.L_123:
        /*003c*/ 	.word	0x00000000
        /*0040*/ 	.short	0x0002
        /*0042*/ 	.short	0x0010
        /*0044*/ 	.byte	0x00, 0xf5, 0x21, 0x00


	//----- nvinfo : EIATTR_KPARAM_INFO
	.align		4
.L_124:
        /*0048*/ 	.byte	0x04, 0x17
        /*004a*/ 	.short	(.L_126 - .L_125)
.L_125:
        /*004c*/ 	.word	0x00000000
        /*0050*/ 	.short	0x0001
        /*0052*/ 	.short	0x0008
        /*0054*/ 	.byte	0x00, 0xf5, 0x21, 0x00


	//----- nvinfo : EIATTR_KPARAM_INFO
	.align		4
.L_126:
        /*0058*/ 	.byte	0x04, 0x17
        /*005a*/ 	.short	(.L_128 - .L_127)
.L_127:
        /*005c*/ 	.word	0x00000000
        /*0060*/ 	.short	0x0000
        /*0062*/ 	.short	0x0000
        /*0064*/ 	.byte	0x00, 0xf5, 0x21, 0x00


	//----- nvinfo : EIATTR_SPARSE_MMA_MASK
	.align		4
.L_128:
        /*0068*/ 	.byte	0x03, 0x50
        /*006a*/ 	.short	0x0000


	//----- nvinfo : EIATTR_MAXREG_COUNT
	.align		4
        /*006c*/ 	.byte	0x03, 0x1b
        /*006e*/ 	.short	0x00ff


	//----- nvinfo : EIATTR_MERCURY_ISA_VERSION
	.align		4
        /*0070*/ 	.byte	0x03, 0x5f
        /*0072*/ 	.short	0x0101


	//----- nvinfo : EIATTR_VRC_CTA_INIT_COUNT
	.align		4
        /*0074*/ 	.byte	0x02, 0x4a
	.zero		1
	.zero		1


	//----- nvinfo : EIATTR_EXIT_INSTR_OFFSETS
	.align		4
        /*0078*/ 	.byte	0x04, 0x1c
        /*007a*/ 	.short	(.L_130 - .L_129)


	//   ....[0]....
.L_129:
        /*007c*/ 	.word	0x00000070


	//   ....[1]....
        /*0080*/ 	.word	0x00000310


	//----- nvinfo : EIATTR_CBANK_PARAM_SIZE
	.align		4
.L_130:
        /*0084*/ 	.byte	0x03, 0x19
        /*0086*/ 	.short	0x0028


	//----- nvinfo : EIATTR_PARAM_CBANK
	.align		4
        /*0088*/ 	.byte	0x04, 0x0a
        /*008a*/ 	.short	(.L_132 - .L_131)
	.align		4
.L_131:
        /*008c*/ 	.word	index@(.nv.constant0._Z12UpdateWeightPdS_S_iid)
        /*0090*/ 	.short	0x0380
        /*0092*/ 	.short	0x0028


	//----- nvinfo : EIATTR_SW_WAR
	.align		4
.L_132:
        /*0094*/ 	.byte	0x04, 0x36
        /*0096*/ 	.short	(.L_134 - .L_133)
.L_133:
        /*0098*/ 	.word	0x00000008
.L_134:


//--------------------- .nv.info._Z19GetHiddenLayerDeltaPdS_S_S_i --------------------------
	.section	.nv.info._Z19GetHiddenLayerDeltaPdS_S_S_i,"",@"SHT_CUDA_INFO"
	.sectionflags	@""
	.align	4


	//----- nvinfo : EIATTR_CUDA_API_VERSION
	.align		4
        /*0000*/ 	.byte	0x04, 0x37
        /*0002*/ 	.short	(.L_136 - .L_135)
.L_135:
        /*0004*/ 	.word	0x00000082


	//----- nvinfo : EIATTR_KPARAM_INFO
	.align		4
.L_136:
        /*0008*/ 	.byte	0x04, 0x17
        /*000a*/ 	.short	(.L_138 - .L_137)
.L_137:
        /*000c*/ 	.word	0x00000000
        /*0010*/ 	.short	0x0004
        /*0012*/ 	.short	0x0020
        /*0014*/ 	.byte	0x00, 0xf0, 0x11, 0x00


	//----- nvinfo : EIATTR_KPARAM_INFO
	.align		4
.L_138:
        /*0018*/ 	.byte	0x04, 0x17
        /*001a*/ 	.short	(.L_140 - .L_139)
.L_139:
        /*001c*/ 	.word	0x00000000
        /*0020*/ 	.short	0x0003
        /*0022*/ 	.short	0x0018
        /*0024*/ 	.byte	0x00, 0xf5, 0x21, 0x00


	//----- nvinfo : EIATTR_KPARAM_INFO
	.align		4
.L_140:
        /*0028*/ 	.byte	0x04, 0x17
        /*002a*/ 	.short	(.L_142 - .L_141)
.L_141:
        /*002c*/ 	.word	0x00000000
        /*0030*/ 	.short	0x0002
        /*0032*/ 	.short	0x0010
        /*0034*/ 	.byte	0x00, 0xf5, 0x21, 0x00


	//----- nvinfo : EIATTR_KPARAM_INFO
	.align		4
.L_142:
        /*0038*/ 	.byte	0x04, 0x17
        /*003a*/ 	.short	(.L_144 - .L_143)
.L_143:
        /*003c*/ 	.word	0x00000000
        /*0040*/ 	.short	0x0001
        /*0042*/ 	.short	0x0008
        /*0044*/ 	.byte	0x00, 0xf5, 0x21, 0x00


	//----- nvinfo : EIATTR_KPARAM_INFO
	.align		4
.L_144:
        /*0048*/ 	.byte	0x04, 0x17
        /*004a*/ 	.short	(.L_146 - .L_145)
.L_145:
        /*004c*/ 	.word	0x00000000
        /*0050*/ 	.short	0x0000
        /*0052*/ 	.short	0x0000
        /*0054*/ 	.byte	0x00, 0xf5, 0x21, 0x00


	//----- nvinfo : EIATTR_SPARSE_MMA_MASK
	.align		4
.L_146:
        /*0058*/ 	.byte	0x03, 0x50
        /*005a*/ 	.short	0x0000


	//----- nvinfo : EIATTR_MAXREG_COUNT
	.align		4
        /*005c*/ 	.byte	0x03, 0x1b
        /*005e*/ 	.short	0x00ff


	//----- nvinfo : EIATTR_MERCURY_ISA_VERSION
	.align		4
        /*0060*/ 	.byte	0x03, 0x5f
        /*0062*/ 	.short	0x0101


	//----- nvinfo : EIATTR_VRC_CTA_INIT_COUNT
	.align		4
        /*0064*/ 	.byte	0x02, 0x4a
	.zero		1
	.zero		1


	//----- nvinfo : EIATTR_EXIT_INSTR_OFFSETS
	.align		4
        /*0068*/ 	.byte	0x04, 0x1c
        /*006a*/ 	.short	(.L_148 - .L_147)


	//   ....[0]....
.L_147:
        /*006c*/ 	.word	0x00000070


	//   ....[1]....
        /*0070*/ 	.word	0x00000190


	//----- nvinfo : EIATTR_CBANK_PARAM_SIZE
	.align		4
.L_148:
        /*0074*/ 	.byte	0x03, 0x19
        /*0076*/ 	.short	0x0024


	//----- nvinfo : EIATTR_PARAM_CBANK
	.align		4
        /*0078*/ 	.byte	0x04, 0x0a
        /*007a*/ 	.short	(.L_150 - .L_149)
	.align		4
.L_149:
        /*007c*/ 	.word	index@(.nv.constant0._Z19GetHiddenLayerDeltaPdS_S_S_i)
        /*0080*/ 	.short	0x0380
        /*0082*/ 	.short	0x0024


	//----- nvinfo : EIATTR_SW_WAR
	.align		4
.L_150:
        /*0084*/ 	.byte	0x04, 0x36
        /*0086*/ 	.short	(.L_152 - .L_151)
.L_151:
        /*0088*/ 	.word	0x00000008
.L_152:


//--------------------- .nv.info._Z19GetOutputLayerDeltaPdS_S_i --------------------------
	.section	.nv.info._Z19GetOutputLayerDeltaPdS_S_i,"",@"SHT_CUDA_INFO"
	.sectionflags	@""
	.align	4


	//----- nvinfo : EIATTR_CUDA_API_VERSION
	.align		4
        /*0000*/ 	.byte	0x04, 0x37
        /*0002*/ 	.short	(.L_154 - .L_153)
.L_153:
        /*0004*/ 	.word	0x00000082


	//----- nvinfo : EIATTR_KPARAM_INFO
	.align		4
.L_154:
        /*0008*/ 	.byte	0x04, 0x17
        /*000a*/ 	.short	(.L_156 - .L_155)
.L_155:
        /*000c*/ 	.word	0x00000000
        /*0010*/ 	.short	0x0003
        /*0012*/ 	.short	0x0018
        /*0014*/ 	.byte	0x00, 0xf0, 0x11, 0x00


	//----- nvinfo : EIATTR_KPARAM_INFO
	.align		4
.L_156:
        /*0018*/ 	.byte	0x04, 0x17
        /*001a*/ 	.short	(.L_158 - .L_157)
.L_157:
        /*001c*/ 	.word	0x00000000
        /*0020*/ 	.short	0x0002
        /*0022*/ 	.short	0x0010
        /*0024*/ 	.byte	0x00, 0xf5, 0x21, 0x00


	//----- nvinfo : EIATTR_KPARAM_INFO
	.align		4
.L_158:
        /*0028*/ 	.byte	0x04, 0x17
        /*002a*/ 	.short	(.L_160 - .L_159)
.L_159:
        /*002c*/ 	.word	0x00000000
        /*0030*/ 	.short	0x0001
        /*0032*/ 	.short	0x0008
        /*0034*/ 	.byte	0x00, 0xf5, 0x21, 0x00


	//----- nvinfo : EIATTR_KPARAM_INFO
	.align		4
.L_160:
        /*0038*/ 	.byte	0x04, 0x17
        /*003a*/ 	.short	(.L_162 - .L_161)
.L_161:
        /*003c*/ 	.word	0x00000000
        /*0040*/ 	.short	0x0000
        /*0042*/ 	.short	0x0000
        /*0044*/ 	.byte	0x00, 0xf5, 0x21, 0x00


	//----- nvinfo : EIATTR_SPARSE_MMA_MASK
	.align		4
.L_162:
        /*0048*/ 	.byte	0x03, 0x50
        /*004a*/ 	.short	0x0000


	//----- nvinfo : EIATTR_MAXREG_COUNT
	.align		4
        /*004c*/ 	.byte	0x03, 0x1b
        /*004e*/ 	.short	0x00ff


	//----- nvinfo : EIATTR_MERCURY_ISA_VERSION
	.align		4
        /*0050*/ 	.byte	0x03, 0x5f
        /*0052*/ 	.short	0x0101


	//----- nvinfo : EIATTR_VRC_CTA_INIT_COUNT
	.align		4
        /*0054*/ 	.byte	0x02, 0x4a
	.zero		1
	.zero		1


	//----- nvinfo : EIATTR_EXIT_INSTR_OFFSETS
	.align		4
        /*0058*/ 	.byte	0x04, 0x1c
        /*005a*/ 	.short	(.L_164 - .L_163)


	//   ....[0]....
.L_163:
        /*005c*/ 	.word	0x00000070


	//   ....[1]....
        /*0060*/ 	.word	0x00000130


	//----- nvinfo : EIATTR_CBANK_PARAM_SIZE
	.align		4
.L_164:
        /*0064*/ 	.byte	0x03, 0x19
        /*0066*/ 	.short	0x001c


	//----- nvinfo : EIATTR_PARAM_CBANK
	.align		4
        /*0068*/ 	.byte	0x04, 0x0a
        /*006a*/ 	.short	(.L_166 - .L_165)
	.align		4
.L_165:
        /*006c*/ 	.word	index@(.nv.constant0._Z19GetOutputLayerDeltaPdS_S_i)
        /*0070*/ 	.short	0x0380
        /*0072*/ 	.short	0x001c


	//----- nvinfo : EIATTR_SW_WAR
	.align		4
.L_166:
        /*0074*/ 	.byte	0x04, 0x36
        /*0076*/ 	.short	(.L_168 - .L_167)
.L_167:
        /*0078*/ 	.word	0x00000008
.L_168:


//--------------------- .nv.info._Z9SetResultPdii --------------------------
	.section	.nv.info._Z9SetResultPdii,"",@"SHT_CUDA_INFO"
	.sectionflags	@""
	.align	4


	//----- nvinfo : EIATTR_CUDA_API_VERSION
	.align		4
        /*0000*/ 	.byte	0x04, 0x37
        /*0002*/ 	.short	(.L_170 - .L_169)
.L_169:
        /*0004*/ 	.word	0x00000082


	//----- nvinfo : EIATTR_KPARAM_INFO
	.align		4
.L_170:
        /*0008*/ 	.byte	0x04, 0x17
        /*000a*/ 	.short	(.L_172 - .L_171)
.L_171:
        /*000c*/ 	.word	0x00000000
        /*0010*/ 	.short	0x0002
        /*0012*/ 	.short	0x000c
        /*0014*/ 	.byte	0x00, 0xf0, 0x11, 0x00


	//----- nvinfo : EIATTR_KPARAM_INFO
	.align		4
.L_172:
        /*0018*/ 	.byte	0x04, 0x17
        /*001a*/ 	.short	(.L_174 - .L_173)
.L_173:
        /*001c*/ 	.word	0x00000000
        /*0020*/ 	.short	0x0001
        /*0022*/ 	.short	0x0008
        /*0024*/ 	.byte	0x00, 0xf0, 0x11, 0x00


	//----- nvinfo : EIATTR_KPARAM_INFO
	.align		4
.L_174:
        /*0028*/ 	.byte	0x04, 0x17
        /*002a*/ 	.short	(.L_176 - .L_175)
.L_175:
        /*002c*/ 	.word	0x00000000
        /*0030*/ 	.short	0x0000
        /*0032*/ 	.short	0x0000
        /*0034*/ 	.byte	0x00, 0xf5, 0x21, 0x00


	//----- nvinfo : EIATTR_SPARSE_MMA_MASK
	.align		4
.L_176:
        /*0038*/ 	.byte	0x03, 0x50
        /*003a*/ 	.short	0x0000


	//----- nvinfo : EIATTR_MAXREG_COUNT
	.align		4
        /*003c*/ 	.byte	0x03, 0x1b
        /*003e*/ 	.short	0x00ff


	//----- nvinfo : EIATTR_MERCURY_ISA_VERSION
	.align		4
        /*0040*/ 	.byte	0x03, 0x5f
        /*0042*/ 	.short	0x0101


	//----- nvinfo : EIATTR_VRC_CTA_INIT_COUNT
	.align		4
        /*0044*/ 	.byte	0x02, 0x4a
	.zero		1
	.zero		1


	//----- nvinfo : EIATTR_EXIT_INSTR_OFFSETS
	.align		4
        /*0048*/ 	.byte	0x04, 0x1c
        /*004a*/ 	.short	(.L_178 - .L_177)


	//   ....[0]....
.L_177:
        /*004c*/ 	.word	0x00000070


	//   ....[1]....
        /*0050*/ 	.word	0x00000100


	//   ....[2]....
        /*0054*/ 	.word	0x00000140


	//----- nvinfo : EIATTR_CBANK_PARAM_SIZE
	.align		4
.L_178:
        /*0058*/ 	.byte	0x03, 0x19
        /*005a*/ 	.short	0x0010


	//----- nvinfo : EIATTR_PARAM_CBANK
	.align		4
        /*005c*/ 	.byte	0x04, 0x0a
        /*005e*/ 	.short	(.L_180 - .L_179)
	.align		4
.L_179:
        /*0060*/ 	.word	index@(.nv.constant0._Z9SetResultPdii)
        /*0064*/ 	.short	0x0380
        /*0066*/ 	.short	0x0010


	//----- nvinfo : EIATTR_SW_WAR
	.align		4
.L_180:
        /*0068*/ 	.byte	0x04, 0x36
        /*006a*/ 	.short	(.L_182 - .L_181)
.L_181:
        /*006c*/ 	.word	0x00000008
.L_182:


//--------------------- .nv.callgraph             --------------------------
	.section	.nv.callgraph,"",@"SHT_CUDA_CALLGRAPH"
	.align	4
	.sectionentsize	8
	.align		4
        /*0000*/ 	.word	0x00000000
	.align		4
        /*0004*/ 	.word	0xffffffff
	.align		4
        /*0008*/ 	.word	index@(_Z5PrintPdi)
	.align		4
        /*000c*/ 	.word	index@(vprintf)
	.align		4
        /*0010*/ 	.word	0x00000000
	.align		4
        /*0014*/ 	.word	0xfffffffe
	.align		4
        /*0018*/ 	.word	0x00000000
	.align		4
        /*001c*/ 	.word	0xfffffffd
	.align		4
        /*0020*/ 	.word	0x00000000
	.align		4
        /*0024*/ 	.word	0xfffffffc


//--------------------- .nv.constant4             --------------------------
	.section	.nv.constant4,"a",@progbits
	.align	8
	.align		8
.nv.constant4:
        /*0000*/ 	.dword	vprintf
	.align		8
        /*0008*/ 	.dword	$str


//--------------------- .text._Z5PrintPdi         --------------------------
	.section	.text._Z5PrintPdi,"ax",@progbits
	.align	128
        .global         _Z5PrintPdi
        .type           _Z5PrintPdi,@function
        .size           _Z5PrintPdi,(.L_x_65 - _Z5PrintPdi)
        .other          _Z5PrintPdi,@"STO_CUDA_ENTRY STV_DEFAULT"
_Z5PrintPdi:
.text._Z5PrintPdi:
[----:B------:R-:W0:Y:S08]  /*0000*/  LDC R1, c[0x0][0x37c] ;  /* 0x0000df00ff017b82 */ /* 0x000e300000000800 */
[----:B------:R-:W1:Y:S01]  /*0010*/  LDC R0, c[0x0][0x388] ;  /* 0x0000e200ff007b82 */ /* 0x000e620000000800 */
[----:B------:R-:W2:Y:S01]  /*0020*/  LDCU UR4, c[0x0][0x2f8] ;  /* 0x00005f00ff0477ac */ /* 0x000ea20008000800 */
[----:B0-----:R-:W-:Y:S01]  /*0030*/  VIADD R1, R1, 0xfffffff8 ;  /* 0xfffffff801017836 */ /* 0x001fe20000000000 */
[----:B------:R-:W0:Y:S04]  /*0040*/  LDCU UR5, c[0x0][0x2fc] ;  /* 0x00005f80ff0577ac */ /* 0x000e280008000800 */
[----:B--2---:R-:W-:-:S02]  /*0050*/  IADD3 R18, P0, PT, R1, UR4, RZ ;  /* 0x0000000401127c10 */ /* 0x004fc4000ff1e0ff */
[----:B-1----:R-:W-:-:S13]  /*0060*/  ISETP.GE.AND P1, PT, R0, 0x1, PT ;  /* 0x000000010000780c */ /* 0x002fda0003f26270 */
[----:B0-----:R-:W-:Y:S05]  /*0070*/  @!P1 EXIT ;  /* 0x000000000000994d */ /* 0x001fea0003800000 */
[C---:B------:R-:W-:Y:S01]  /*0080*/  ISETP.GE.U32.AND P1, PT, R0.reuse, 0x10, PT ;  /* 0x000000100000780c */ /* 0x040fe20003f26070 */
[----:B------:R-:W0:Y:S01]  /*0090*/  LDCU.64 UR36, c[0x0][0x358] ;  /* 0x00006b00ff2477ac */ /* 0x000e220008000a00 */
[----:B------:R-:W-:Y:S01]  /*00a0*/  IMAD.X R2, RZ, RZ, UR5, P0 ;  /* 0x00000005ff027e24 */ /* 0x000fe200080e06ff */
[----:B------:R-:W-:Y:S01]  /*00b0*/  LOP3.LUT R24, R0, 0xf, RZ, 0xc0, !PT ;  /* 0x0000000f00187812 */ /* 0x000fe200078ec0ff */
[----:B------:R-:W-:-:S09]  /*00c0*/  IMAD.MOV.U32 R19, RZ, RZ, RZ ;  /* 0x000000ffff137224 */ /* 0x000fd200078e00ff */
[----:B------:R-:W-:Y:S05]  /*00d0*/  @!P1 BRA `(.L_x_0) ;  /* 0x0000000800c49947 */ /* 0x000fea0003800000 */
[----:B------:R-:W1:Y:S01]  /*00e0*/  LDCU.64 UR4, c[0x0][0x380] ;  /* 0x00007000ff0477ac */ /* 0x000e620008000a00 */
[----:B------:R-:W-:Y:S01]  /*00f0*/  LOP3.LUT R19, R0, 0x7ffffff0, RZ, 0xc0, !PT ;  /* 0x7ffffff000137812 */ /* 0x000fe200078ec0ff */
[----:B------:R-:W-:Y:S03]  /*0100*/  BSSY.RECONVERGENT B6, `(.L_x_0) ;  /* 0x00000ae000067945 */ /* 0x000fe60003800200 */
[----:B------:R-:W-:Y:S01]  /*0110*/  IADD3 R23, PT, PT, -R19, RZ, RZ ;  /* 0x000000ff13177210 */ /* 0x000fe20007ffe1ff */
[----:B-1----:R-:W-:-:S04]  /*0120*/  UIADD3 UR4, UP0, UPT, UR4, 0x40, URZ ;  /* 0x0000004004047890 */ /* 0x002fc8000ff1e0ff */
[----:B------:R-:W-:Y:S02]  /*0130*/  UIADD3.X UR5, UPT, UPT, URZ, UR5, URZ, UP0, !UPT ;  /* 0x00000005ff057290 */ /* 0x000fe400087fe4ff */
[----:B------:R-:W-:-:S04]  /*0140*/  IMAD.U32 R16, RZ, RZ, UR4 ;  /* 0x00000004ff107e24 */ /* 0x000fc8000f8e00ff */
[----:B------:R-:W-:-:S07]  /*0150*/  IMAD.U32 R17, RZ, RZ, UR5 ;  /* 0x00000005ff117e24 */ /* 0x000fce000f8e00ff */
.L_x_17:
[----:B0-----:R-:W2:Y:S01]  /*0160*/  LDG.E.64 R10, desc[UR36][R16.64+-0x40] ;  /* 0xffffc024100a7981 */ /* 0x001ea2000c1e1b00 */
[----:B------:R-:W-:Y:S01]  /*0170*/  MOV R22, 0x0 ;  /* 0x0000000000167802 */ /* 0x000fe20000000f00 */
[----:B------:R-:W0:Y:S01]  /*0180*/  LDCU.64 UR4, c[0x4][0x8] ;  /* 0x01000100ff0477ac */ /* 0x000e220008000a00 */
[----:B------:R-:W-:Y:S02]  /*0190*/  VIADD R23, R23, 0x10 ;  /* 0x0000001017177836 */ /* 0x000fe40000000000 */
[----:B------:R1:W3:Y:S01]  /*01a0*/  LDC.64 R8, c[0x4][R22] ;  /* 0x0100000016087b82 */ /* 0x0002e20000000a00 */
[----:B------:R-:W-:Y:S02]  /*01b0*/  IMAD.MOV.U32 R6, RZ, RZ, R18 ;  /* 0x000000ffff067224 */ /* 0x000fe400078e0012 */
[----:B------:R-:W-:Y:S01]  /*01c0*/  ISETP.NE.AND P0, PT, R23, RZ, PT ;  /* 0x000000ff1700720c */ /* 0x000fe20003f05270 */
[----:B------:R-:W-:-:S03]  /*01d0*/  IMAD.MOV.U32 R7, RZ, RZ, R2 ;  /* 0x000000ffff077224 */ /* 0x000fc600078e0002 */
[----:B------:R-:W-:Y:S02]  /*01e0*/  P2R R25, PR, RZ, 0x1 ;  /* 0x00000001ff197803 */ /* 0x000fe40000000000 */
[----:B0-----:R-:W-:Y:S01]  /*01f0*/  MOV R4, UR4 ;  /* 0x0000000400047c02 */ /* 0x001fe20008000f00 */
[----:B------:R-:W-:Y:S01]  /*0200*/  IMAD.U32 R5, RZ, RZ, UR5 ;  /* 0x00000005ff057e24 */ /* 0x000fe2000f8e00ff */
[----:B--23--:R1:W-:Y:S06]  /*0210*/  STL.64 [R1], R10 ;  /* 0x0000000a01007387 */ /* 0x00c3ec0000100a00 */
[----:B------:R-:W-:-:S07]  /*0220*/  LEPC R20, `(.L_x_1) ;  /* 0x000000001014794e */ /* 0x000fce0000000000 */
[----:B-1----:R-:W-:Y:S05]  /*0230*/  CALL.ABS.NOINC R8 ;  /* 0x0000000008007343 */ /* 0x002fea0003c00000 */
.L_x_1:
[----:B------:R-:W2:Y:S01]  /*0240*/  LDG.E.64 R10, desc[UR36][R16.64+-0x38] ;  /* 0xffffc824100a7981 */ /* 0x000ea2000c1e1b00 */
[----:B------:R0:W1:Y:S01]  /*0250*/  LDC.64 R8, c[0x4][R22] ;  /* 0x0100000016087b82 */ /* 0x0000620000000a00 */
[----:B------:R-:W3:Y:S01]  /*0260*/  LDCU.64 UR4, c[0x4][0x8] ;  /* 0x01000100ff0477ac */ /* 0x000ee20008000a00 */
[----:B------:R-:W-:Y:S02]  /*0270*/  IMAD.MOV.U32 R6, RZ, RZ, R18 ;  /* 0x000000ffff067224 */ /* 0x000fe400078e0012 */
[----:B------:R-:W-:Y:S01]  /*0280*/  IMAD.MOV.U32 R7, RZ, RZ, R2 ;  /* 0x000000ffff077224 */ /* 0x000fe200078e0002 */
[----:B---3--:R-:W-:Y:S01]  /*0290*/  MOV R4, UR4 ;  /* 0x0000000400047c02 */ /* 0x008fe20008000f00 */
[----:B------:R-:W-:Y:S01]  /*02a0*/  IMAD.U32 R5, RZ, RZ, UR5 ;  /* 0x00000005ff057e24 */ /* 0x000fe2000f8e00ff */
[----:B-12---:R0:W-:Y:S06]  /*02b0*/  STL.64 [R1], R10 ;  /* 0x0000000a01007387 */ /* 0x0061ec0000100a00 */
[----:B------:R-:W-:-:S07]  /*02c0*/  LEPC R20, `(.L_x_2) ;  /* 0x000000001014794e */ /* 0x000fce0000000000 */
[----:B0-----:R-:W-:Y:S05]  /*02d0*/  CALL.ABS.NOINC R8 ;  /* 0x0000000008007343 */ /* 0x001fea0003c00000 */
.L_x_2:
[----:B------:R-:W2:Y:S01]  /*02e0*/  LDG.E.64 R10, desc[UR36][R16.64+-0x30] ;  /* 0xffffd024100a7981 */ /* 0x000ea2000c1e1b00 */
[----:B------:R0:W1:Y:S01]  /*02f0*/  LDC.64 R8, c[0x4][R22] ;  /* 0x0100000016087b82 */ /* 0x0000620000000a00 */
[----:B------:R-:W3:Y:S01]  /*0300*/  LDCU.64 UR4, c[0x4][0x8] ;  /* 0x01000100ff0477ac */ /* 0x000ee20008000a00 */
[----:B------:R-:W-:Y:S01]  /*0310*/  IMAD.MOV.U32 R6, RZ, RZ, R18 ;  /* 0x000000ffff067224 */ /* 0x000fe200078e0012 */
[----:B------:R-:W-:Y:S02]  /*0320*/  MOV R7, R2 ;  /* 0x0000000200077202 */ /* 0x000fe40000000f00 */
[----:B---3--:R-:W-:Y:S01]  /*0330*/  MOV R4, UR4 ;  /* 0x0000000400047c02 */ /* 0x008fe20008000f00 */
[----:B------:R-:W-:Y:S01]  /*0340*/  IMAD.U32 R5, RZ, RZ, UR5 ;  /* 0x00000005ff057e24 */ /* 0x000fe2000f8e00ff */
[----:B-12---:R0:W-:Y:S06]  /*0350*/  STL.64 [R1], R10 ;  /* 0x0000000a01007387 */ /* 0x0061ec0000100a00 */
[----:B------:R-:W-:-:S07]  /*0360*/  LEPC R20, `(.L_x_3) ;  /* 0x000000001014794e */ /* 0x000fce0000000000 */
[----:B0-----:R-:W-:Y:S05]  /*0370*/  CALL.ABS.NOINC R8 ;  /* 0x0000000008007343 */ /* 0x001fea0003c00000 */
.L_x_3:
[----:B------:R-:W2:Y:S01]  /*0380*/  LDG.E.64 R10, desc[UR36][R16.64+-0x28] ;  /* 0xffffd824100a7981 */ /* 0x000ea2000c1e1b00 */
[----:B------:R0:W1:Y:S01]  /*0390*/  LDC.64 R8, c[0x4][R22] ;  /* 0x0100000016087b82 */ /* 0x0000620000000a00 */
[----:B------:R-:W3:Y:S01]  /*03a0*/  LDCU.64 UR4, c[0x4][0x8] ;  /* 0x01000100ff0477ac */ /* 0x000ee20008000a00 */
[----:B------:R-:W-:Y:S01]  /*03b0*/  MOV R6, R18 ;  /* 0x0000001200067202 */ /* 0x000fe20000000f00 */
[----:B------:R-:W-:Y:S02]  /*03c0*/  IMAD.MOV.U32 R7, RZ, RZ, R2 ;  /* 0x000000ffff077224 */ /* 0x000fe400078e0002 */
[----:B---3--:R-:W-:Y:S02]  /*03d0*/  IMAD.U32 R4, RZ, RZ, UR4 ;  /* 0x00000004ff047e24 */ /* 0x008fe4000f8e00ff */
[----:B------:R-:W-:Y:S01]  /*03e0*/  IMAD.U32 R5, RZ, RZ, UR5 ;  /* 0x00000005ff057e24 */ /* 0x000fe2000f8e00ff */
[----:B-12---:R0:W-:Y:S06]  /*03f0*/  STL.64 [R1], R10 ;  /* 0x0000000a01007387 */ /* 0x0061ec0000100a00 */
[----:B------:R-:W-:-:S07]  /*0400*/  LEPC R20, `(.L_x_4) ;  /* 0x000000001014794e */ /* 0x000fce0000000000 */
[----:B0-----:R-:W-:Y:S05]  /*0410*/  CALL.ABS.NOINC R8 ;  /* 0x0000000008007343 */ /* 0x001fea0003c00000 */
.L_x_4:
[----:B------:R-:W2:Y:S01]  /*0420*/  LDG.E.64 R10, desc[UR36][R16.64+-0x20] ;  /* 0xffffe024100a7981 */ /* 0x000ea2000c1e1b00 */
[----:B------:R0:W1:Y:S01]  /*0430*/  LDC.64 R8, c[0x4][R22] ;  /* 0x0100000016087b82 */ /* 0x0000620000000a00 */
[----:B------:R-:W3:Y:S01]  /*0440*/  LDCU.64 UR4, c[0x4][0x8] ;  /* 0x01000100ff0477ac */ /* 0x000ee20008000a00 */
[----:B------:R-:W-:Y:S02]  /*0450*/  IMAD.MOV.U32 R6, RZ, RZ, R18 ;  /* 0x000000ffff067224 */ /* 0x000fe400078e0012 */
[----:B------:R-:W-:Y:S02]  /*0460*/  IMAD.MOV.U32 R7, RZ, RZ, R2 ;  /* 0x000000ffff077224 */ /* 0x000fe400078e0002 */
[----:B---3--:R-:W-:Y:S01]  /*0470*/  IMAD.U32 R4, RZ, RZ, UR4 ;  /* 0x00000004ff047e24 */ /* 0x008fe2000f8e00ff */
[----:B------:R-:W-:Y:S01]  /*0480*/  MOV R5, UR5 ;  /* 0x0000000500057c02 */ /* 0x000fe20008000f00 */
[----:B-12---:R0:W-:Y:S06]  /*0490*/  STL.64 [R1], R10 ;  /* 0x0000000a01007387 */ /* 0x0061ec0000100a00 */
[----:B------:R-:W-:-:S07]  /*04a0*/  LEPC R20, `(.L_x_5) ;  /* 0x000000001014794e */ /* 0x000fce0000000000 */
[----:B0-----:R-:W-:Y:S05]  /*04b0*/  CALL.ABS.NOINC R8 ;  /* 0x0000000008007343 */ /* 0x001fea0003c00000 */
.L_x_5:
        /* <DEDUP_REMOVED lines=10> */
.L_x_6:
        /* <DEDUP_REMOVED lines=10> */
.L_x_7:
        /* <DEDUP_REMOVED lines=10> */
.L_x_8:
        /* <DEDUP_REMOVED lines=10> */
.L_x_9:
        /* <DEDUP_REMOVED lines=10> */
.L_x_10:
        /* <DEDUP_REMOVED lines=10> */
.L_x_11:
        /* <DEDUP_REMOVED lines=10> */
.L_x_12:
        /* <DEDUP_REMOVED lines=10> */
.L_x_13:
        /* <DEDUP_REMOVED lines=10> */
.L_x_14:
        /* <DEDUP_REMOVED lines=10> */
.L_x_15:
        /* <DEDUP_REMOVED lines=10> */
.L_x_16:
[----:B------:R-:W-:Y:S02]  /*0ba0*/  ISETP.NE.AND P6, PT, R25, RZ, PT ;  /* 0x000000ff1900720c */ /* 0x000fe40003fc5270 */
[----:B------:R-:W-:-:S05]  /*0bb0*/  IADD3 R16, P0, PT, R16, 0x80, RZ ;  /* 0x0000008010107810 */ /* 0x000fca0007f1e0ff */
[----:B------:R-:W-:-:S06]  /*0bc0*/  IMAD.X R17, RZ, RZ, R17, P0 ;  /* 0x000000ffff117224 */ /* 0x000fcc00000e0611 */
[----:B------:R-:W-:Y:S05]  /*0bd0*/  @P6 BRA `(.L_x_17) ;  /* 0xfffffff400606947 */ /* 0x000fea000383ffff */
[----:B------:R-:W-:Y:S05]  /*0be0*/  BSYNC.RECONVERGENT B6 ;  /* 0x0000000000067941 */ /* 0x000fea0003800200 */
.L_x_0:
[----:B------:R-:W-:-:S13]  /*0bf0*/  ISETP.NE.AND P0, PT, R24, RZ, PT ;  /* 0x000000ff1800720c */ /* 0x000fda0003f05270 */
[----:B0-----:R-:W-:Y:S05]  /*0c00*/  @!P0 EXIT ;  /* 0x000000000000894d */ /* 0x001fea0003800000 */
[----:B------:R-:W0:Y:S01]  /*0c10*/  LDC R23, c[0x0][0x388] ;  /* 0x0000e200ff177b82 */ /* 0x000e220000000800 */
[----:B------:R-:W-:Y:S02]  /*0c20*/  ISETP.GE.U32.AND P0, PT, R24, 0x8, PT ;  /* 0x000000081800780c */ /* 0x000fe40003f06070 */
[----:B0-----:R-:W-:-:S11]  /*0c30*/  LOP3.LUT R23, R23, 0x7, RZ, 0xc0, !PT ;  /* 0x0000000717177812 */ /* 0x001fd600078ec0ff */
[----:B------:R-:W-:Y:S05]  /*0c40*/  @!P0 BRA `(.L_x_18) ;  /* 0x0000000400508947 */ /* 0x000fea0003800000 */
[----:B------:R-:W0:Y:S01]  /*0c50*/  LDC.64 R16, c[0x0][0x380] ;  /* 0x0000e000ff107b82 */ /* 0x000e220000000a00 */
[----:B------:R-:W-:Y:S01]  /*0c60*/  MOV R22, 0x0 ;  /* 0x0000000000167802 */ /* 0x000fe20000000f00 */
[----:B------:R-:W1:Y:S01]  /*0c70*/  LDCU.64 UR4, c[0x4][0x8] ;  /* 0x01000100ff0477ac */ /* 0x000e620008000a00 */
[----:B0-----:R-:W-:-:S05]  /*0c80*/  IMAD.WIDE.U32 R16, R19, 0x8, R16 ;  /* 0x0000000813107825 */ /* 0x001fca00078e0010 */
[----:B------:R-:W2:Y:S01]  /*0c90*/  LDG.E.64 R10, desc[UR36][R16.64] ;  /* 0x00000024100a7981 */ /* 0x000ea2000c1e1b00 */
[----:B------:R0:W3:Y:S01]  /*0ca0*/  LDC.64 R8, c[0x4][R22] ;  /* 0x0100000016087b82 */ /* 0x0000e20000000a00 */
[----:B-1----:R-:W-:Y:S01]  /*0cb0*/  MOV R4, UR4 ;  /* 0x0000000400047c02 */ /* 0x002fe20008000f00 */
[----:B------:R-:W-:Y:S01]  /*0cc0*/  IMAD.U32 R5, RZ, RZ, UR5 ;  /* 0x00000005ff057e24 */ /* 0x000fe2000f8e00ff */
[----:B------:R-:W-:Y:S01]  /*0cd0*/  MOV R7, R2 ;  /* 0x0000000200077202 */ /* 0x000fe20000000f00 */
[----:B------:R-:W-:Y:S01]  /*0ce0*/  IMAD.MOV.U32 R6, RZ, RZ, R18 ;  /* 0x000000ffff067224 */ /* 0x000fe200078e0012 */
[----:B--23--:R0:W-:Y:S06]  /*0cf0*/  STL.64 [R1], R10 ;  /* 0x0000000a01007387 */ /* 0x00c1ec0000100a00 */
[----:B------:R-:W-:-:S07]  /*0d00*/  LEPC R20, `(.L_x_19) ;  /* 0x000000001014794e */ /* 0x000fce0000000000 */
[----:B0-----:R-:W-:Y:S05]  /*0d10*/  CALL.ABS.NOINC R8 ;  /* 0x0000000008007343 */ /* 0x001fea0003c00000 */
.L_x_19:
        /* <DEDUP_REMOVED lines=10> */
.L_x_20:
        /* <DEDUP_REMOVED lines=10> */
.L_x_21:
        /* <DEDUP_REMOVED lines=10> */
.L_x_22:
        /* <DEDUP_REMOVED lines=10> */
.L_x_23:
        /* <DEDUP_REMOVED lines=10> */
.L_x_24:
        /* <DEDUP_REMOVED lines=10> */
.L_x_25:
        /* <DEDUP_REMOVED lines=10> */
.L_x_26:
[----:B------:R-:W-:-:S07]  /*1180*/  VIADD R19, R19, 0x8 ;  /* 0x0000000813137836 */ /* 0x000fce0000000000 */
.L_x_18:
[----:B------:R-:W-:-:S13]  /*1190*/  ISETP.NE.AND P0, PT, R23, RZ, PT ;  /* 0x000000ff1700720c */ /* 0x000fda0003f05270 */
[----:B------:R-:W-:Y:S05]  /*11a0*/  @!P0 EXIT ;  /* 0x000000000000894d */ /* 0x000fea0003800000 */
        /* <DEDUP_REMOVED lines=17> */
.L_x_28:
        /* <DEDUP_REMOVED lines=10> */
.L_x_29:
        /* <DEDUP_REMOVED lines=10> */
.L_x_30:
        /* <DEDUP_REMOVED lines=10> */
.L_x_31:
[----:B------:R-:W-:-:S07]  /*14a0*/  VIADD R19, R19, 0x4 ;  /* 0x0000000413137836 */ /* 0x000fce0000000000 */
.L_x_27:
[----:B------:R-:W-:-:S13]  /*14b0*/  ISETP.NE.AND P0, PT, R23, RZ, PT ;  /* 0x000000ff1700720c */ /* 0x000fda0003f05270 */
[----:B------:R-:W-:Y:S05]  /*14c0*/  @!P0 EXIT ;  /* 0x000000000000894d */ /* 0x000fea0003800000 */
[----:B------:R-:W0:Y:S01]  /*14d0*/  LDC.64 R16, c[0x0][0x380] ;  /* 0x0000e000ff107b82 */ /* 0x000e220000000a00 */
[----:B------:R-:W-:Y:S02]  /*14e0*/  IMAD.MOV R23, RZ, RZ, -R23 ;  /* 0x000000ffff177224 */ /* 0x000fe400078e0a17 */
[----:B0-----:R-:W-:-:S07]  /*14f0*/  IMAD.WIDE.U32 R16, R19, 0x8, R16 ;  /* 0x0000000813107825 */ /* 0x001fce00078e0010 */
.L_x_33:
[----:B------:R-:W-:Y:S01]  /*1500*/  MOV R10, R16 ;  /* 0x00000010000a7202 */ /* 0x000fe20000000f00 */
[----:B------:R-:W-:Y:S01]  /*1510*/  IMAD.MOV.U32 R11, RZ, RZ, R17 ;  /* 0x000000ffff0b7224 */ /* 0x000fe200078e0011 */
[----:B------:R-:W-:Y:S01]  /*1520*/  MOV R8, 0x0 ;  /* 0x0000000000087802 */ /* 0x000fe20000000f00 */
[----:B------:R-:W0:Y:S04]  /*1530*/  LDCU.64 UR4, c[0x4][0x8] ;  /* 0x01000100ff0477ac */ /* 0x000e280008000a00 */
[----:B------:R-:W2:Y:S01]  /*1540*/  LDG.E.64 R10, desc[UR36][R10.64] ;  /* 0x000000240a0a7981 */ /* 0x000ea2000c1e1b00 */
[----:B------:R-:W1:Y:S01]  /*1550*/  LDC.64 R8, c[0x4][R8] ;  /* 0x0100000008087b82 */ /* 0x000e620000000a00 */
[----:B------:R-:W-:Y:S01]  /*1560*/  VIADD R23, R23, 0x1 ;  /* 0x0000000117177836 */ /* 0x000fe20000000000 */
[----:B------:R-:W-:Y:S01]  /*1570*/  MOV R7, R2 ;  /* 0x0000000200077202 */ /* 0x000fe20000000f00 */
[----:B------:R-:W-:-:S03]  /*1580*/  IMAD.MOV.U32 R6, RZ, RZ, R18 ;  /* 0x000000ffff067224 */ /* 0x000fc600078e0012 */
[----:B------:R-:W-:-:S04]  /*1590*/  ISETP.NE.AND P0, PT, R23, RZ, PT ;  /* 0x000000ff1700720c */ /* 0x000fc80003f05270 */
[----:B------:R-:W-:Y:S02]  /*15a0*/  P2R R19, PR, RZ, 0x1 ;  /* 0x00000001ff137803 */ /* 0x000fe40000000000 */
[----:B0-----:R-:W-:Y:S01]  /*15b0*/  MOV R4, UR4 ;  /* 0x0000000400047c02 */ /* 0x001fe20008000f00 */
[----:B------:R-:W-:Y:S01]  /*15c0*/  IMAD.U32 R5, RZ, RZ, UR5 ;  /* 0x00000005ff057e24 */ /* 0x000fe2000f8e00ff */
[----:B-12---:R0:W-:Y:S06]  /*15d0*/  STL.64 [R1], R10 ;  /* 0x0000000a01007387 */ /* 0x0061ec0000100a00 */
[----:B------:R-:W-:-:S07]  /*15e0*/  LEPC R20, `(.L_x_32) ;  /* 0x000000001014794e */ /* 0x000fce0000000000 */
[----:B0-----:R-:W-:Y:S05]  /*15f0*/  CALL.ABS.NOINC R8 ;  /* 0x0000000008007343 */ /* 0x001fea0003c00000 */
.L_x_32:
[----:B------:R-:W-:Y:S02]  /*1600*/  ISETP.NE.AND P6, PT, R19, RZ, PT ;  /* 0x000000ff1300720c */ /* 0x000fe40003fc5270 */
[----:B------:R-:W-:-:S05]  /*1610*/  IADD3 R16, P0, PT, R16, 0x8, RZ ;  /* 0x0000000810107810 */ /* 0x000fca0007f1e0ff */
[----:B------:R-:W-:-:S06]  /*1620*/  IMAD.X R17, RZ, RZ, R17, P0 ;  /* 0x000000ffff117224 */ /* 0x000fcc00000e0611 */
[----:B------:R-:W-:Y:S05]  /*1630*/  @P6 BRA `(.L_x_33) ;  /* 0xfffffffc00b06947 */ /* 0x000fea000383ffff */
[----:B------:R-:W-:Y:S05]  /*1640*/  EXIT ;  /* 0x000000000000794d */ /* 0x000fea0003800000 */
.L_x_34:
[----:B------:R-:W-:-:S00]  /*1650*/  BRA `(.L_x_34) ;  /* 0xfffffffc00fc7947 */ /* 0x000fc0000383ffff */
[----:B------:R-:W-:-:S00]  /*1660*/  NOP ;  /* 0x0000000000007918 */ /* 0x000fc00000000000 */
        /* <DEDUP_REMOVED lines=9> */
.L_x_65:


//--------------------- .text._Z7SoftmaxPddi      --------------------------
	.section	.text._Z7SoftmaxPddi,"ax",@progbits
	.align	128
        .global         _Z7SoftmaxPddi
        .type           _Z7SoftmaxPddi,@function
        .size           _Z7SoftmaxPddi,(.L_x_63 - _Z7SoftmaxPddi)
        .other          _Z7SoftmaxPddi,@"STO_CUDA_ENTRY STV_DEFAULT"
_Z7SoftmaxPddi:
.text._Z7SoftmaxPddi:
[----:B------:R-:W-:Y:S01]  /*0000*/  LDC R1, c[0x0][0x37c] ;  /* 0x0000df00ff017b82 */ /* 0x000fe20000000800 */
[----:B------:R-:W0:Y:S01]  /*0010*/  S2R R3, SR_CTAID.X ;  /* 0x0000000000037919 */ /* 0x000e220000002500 */
[----:B------:R-:W0:Y:S01]  /*0020*/  LDCU UR4, c[0x0][0x360] ;  /* 0x00006c00ff0477ac */ /* 0x000e220008000800 */
[----:B------:R-:W0:Y:S01]  /*0030*/  S2R R0, SR_TID.X ;  /* 0x0000000000007919 */ /* 0x000e220000002100 */
[----:B------:R-:W1:Y:S01]  /*0040*/  LDCU UR5, c[0x0][0x390] ;  /* 0x00007200ff0577ac */ /* 0x000e620008000800 */
[----:B0-----:R-:W-:-:S05]  /*0050*/  IMAD R3, R3, UR4, R0 ;  /* 0x0000000403037c24 */ /* 0x001fca000f8e0200 */
[----:B-1----:R-:W-:-:S13]  /*0060*/  ISETP.GE.AND P0, PT, R3, UR5, PT ;  /* 0x0000000503007c0c */ /* 0x002fda000bf06270 */
[----:B------:R-:W-:Y:S05]  /*0070*/  @P0 EXIT ;  /* 0x000000000000094d */ /* 0x000fea0003800000 */
[----:B------:R-:W0:Y:S01]  /*0080*/  LDC.64 R4, c[0x0][0x380] ;  /* 0x0000e000ff047b82 */ /* 0x000e220000000a00 */
[----:B------:R-:W1:Y:S01]  /*0090*/  LDCU.64 UR4, c[0x0][0x358] ;  /* 0x00006b00ff0477ac */ /* 0x000e620008000a00 */
[----:B------:R-:W2:Y:S06]  /*00a0*/  LDCU UR6, c[0x0][0x38c] ;  /* 0x00007180ff0677ac */ /* 0x000eac0008000800 */
[----:B------:R-:W3:Y:S01]  /*00b0*/  LDC.64 R8, c[0x0][0x388] ;  /* 0x0000e200ff087b82 */ /* 0x000ee20000000a00 */
[----:B0-----:R-:W-:-:S05]  /*00c0*/  IMAD.WIDE R4, R3, 0x8, R4 ;  /* 0x0000000803047825 */ /* 0x001fca00078e0204 */
[----:B-1----:R-:W4:Y:S01]  /*00d0*/  LDG.E.64 R10, desc[UR4][R4.64] ;  /* 0x00000004040a7981 */ /* 0x002f22000c1e1b00 */
[----:B--2---:R-:W3:Y:S01]  /*00e0*/  MUFU.RCP64H R3, UR6 ;  /* 0x0000000600037d08 */ /* 0x004ee20008001800 */
[----:B------:R-:W-:Y:S01]  /*00f0*/  IMAD.MOV.U32 R2, RZ, RZ, 0x1 ;  /* 0x00000001ff027424 */ /* 0x000fe200078e00ff */
[----:B------:R-:W-:Y:S05]  /*0100*/  BSSY.RECONVERGENT B0, `(.L_x_35) ;  /* 0x0000011000007945 */ /* 0x000fea0003800200 */
[----:B---3--:R-:W-:-:S08]  /*0110*/  DFMA R6, R2, -R8, 1 ;  /* 0x3ff000000206742b */ /* 0x008fd00000000808 */
[----:B------:R-:W-:-:S08]  /*0120*/  DFMA R6, R6, R6, R6 ;  /* 0x000000060606722b */ /* 0x000fd00000000006 */
[----:B------:R-:W-:-:S08]  /*0130*/  DFMA R6, R2, R6, R2 ;  /* 0x000000060206722b */ /* 0x000fd00000000002 */
[----:B------:R-:W-:-:S08]  /*0140*/  DFMA R2, R6, -R8, 1 ;  /* 0x3ff000000602742b */ /* 0x000fd00000000808 */
[----:B------:R-:W-:-:S08]  /*0150*/  DFMA R2, R6, R2, R6 ;  /* 0x000000020602722b */ /* 0x000fd00000000006 */
[----:B----4-:R-:W-:Y:S01]  /*0160*/  DMUL R6, R10, R2 ;  /* 0x000000020a067228 */ /* 0x010fe20000000000 */
[----:B------:R-:W-:-:S07]  /*0170*/  FSETP.GEU.AND P1, PT, |R11|, 6.5827683646048100446e-37, PT ;  /* 0x036000000b00780b */ /* 0x000fce0003f2e200 */
[----:B------:R-:W-:-:S08]  /*0180*/  DFMA R8, R6, -R8, R10 ;  /* 0x800000080608722b */ /* 0x000fd0000000000a */
[----:B------:R-:W-:-:S10]  /*0190*/  DFMA R2, R2, R8, R6 ;  /* 0x000000080202722b */ /* 0x000fd40000000006 */
[----:B------:R-:W-:-:S05]  /*01a0*/  FFMA R0, RZ, UR6, R3 ;  /* 0x00000006ff007c23 */ /* 0x000fca0008000003 */
[----:B------:R-:W-:-:S13]  /*01b0*/  FSETP.GT.AND P0, PT, |R0|, 1.469367938527859385e-39, PT ;  /* 0x001000000000780b */ /* 0x000fda0003f04200 */
[----:B------:R-:W-:Y:S05]  /*01c0*/  @P0 BRA P1, `(.L_x_36) ;  /* 0x0000000000100947 */ /* 0x000fea0000800000 */
[----:B------:R-:W-:-:S07]  /*01d0*/  MOV R0, 0x1f0 ;  /* 0x000001f000007802 */ /* 0x000fce0000000f00 */
[----:B------:R-:W-:Y:S05]  /*01e0*/  CALL.REL.NOINC `($__internal_0_$__cuda_sm20_div_rn_f64_full) ;  /* 0x0000000000147944 */ /* 0x000fea0003c00000 */
[----:B------:R-:W-:Y:S02]  /*01f0*/  IMAD.MOV.U32 R2, RZ, RZ, R12 ;  /* 0x000000ffff027224 */ /* 0x000fe400078e000c */
[----:B------:R-:W-:-:S07]  /*0200*/  IMAD.MOV.U32 R3, RZ, RZ, R13 ;  /* 0x000000ffff037224 */ /* 0x000fce00078e000d */
.L_x_36:
[----:B------:R-:W-:Y:S05]  /*0210*/  BSYNC.RECONVERGENT B0 ;  /* 0x0000000000007941 */ /* 0x000fea0003800200 */
.L_x_35:
[----:B------:R-:W-:Y:S01]  /*0220*/  STG.E.64 desc[UR4][R4.64], R2 ;  /* 0x0000000204007986 */ /* 0x000fe2000c101b04 */
[----:B------:R-:W-:Y:S05]  /*0230*/  EXIT ;  /* 0x000000000000794d */ /* 0x000fea0003800000 */
        .weak           $__internal_0_$__cuda_sm20_div_rn_f64_full
        .type           $__internal_0_$__cuda_sm20_div_rn_f64_full,@function
        .size           $__internal_0_$__cuda_sm20_div_rn_f64_full,(.L_x_63 - $__internal_0_$__cuda_sm20_div_rn_f64_full)
$__internal_0_$__cuda_sm20_div_rn_f64_full:
[----:B------:R-:W0:Y:S01]  /*0240*/  LDC.64 R2, c[0x0][0x388] ;  /* 0x0000e200ff027b82 */ /* 0x000e220000000a00 */
[C---:B------:R-:W-:Y:S01]  /*0250*/  FSETP.GEU.AND P2, PT, |R11|.reuse, 1.469367938527859385e-39, PT ;  /* 0x001000000b00780b */ /* 0x040fe20003f4e200 */
[----:B------:R-:W-:Y:S01]  /*0260*/  IMAD.MOV.U32 R16, RZ, RZ, 0x1ca00000 ;  /* 0x1ca00000ff107424 */ /* 0x000fe200078e00ff */
[----:B------:R-:W-:Y:S01]  /*0270*/  LOP3.LUT R12, R11, 0x7ff00000, RZ, 0xc0, !PT ;  /* 0x7ff000000b0c7812 */ /* 0x000fe200078ec0ff */
[----:B------:R-:W-:Y:S01]  /*0280*/  BSSY.RECONVERGENT B1, `(.L_x_37) ;  /* 0x0000051000017945 */ /* 0x000fe20003800200 */
[C---:B0-----:R-:W-:Y:S02]  /*0290*/  FSETP.GEU.AND P0, PT, |R3|.reuse, 1.469367938527859385e-39, PT ;  /* 0x001000000300780b */ /* 0x041fe40003f0e200 */
[C---:B------:R-:W-:Y:S02]  /*02a0*/  LOP3.LUT R6, R3.reuse, 0x800fffff, RZ, 0xc0, !PT ;  /* 0x800fffff03067812 */ /* 0x040fe400078ec0ff */
[----:B------:R-:W-:Y:S02]  /*02b0*/  LOP3.LUT R13, R3, 0x7ff00000, RZ, 0xc0, !PT ;  /* 0x7ff00000030d7812 */ /* 0x000fe400078ec0ff */
[----:B------:R-:W-:Y:S01]  /*02c0*/  LOP3.LUT R7, R6, 0x3ff00000, RZ, 0xfc, !PT ;  /* 0x3ff0000006077812 */ /* 0x000fe200078efcff */
[----:B------:R-:W-:Y:S01]  /*02d0*/  IMAD.MOV.U32 R6, RZ, RZ, R2 ;  /* 0x000000ffff067224 */ /* 0x000fe200078e0002 */
[----:B------:R-:W-:Y:S01]  /*02e0*/  ISETP.GE.U32.AND P1, PT, R12, R13, PT ;  /* 0x0000000d0c00720c */ /* 0x000fe20003f26070 */
[----:B------:R-:W-:-:S04]  /*02f0*/  IMAD.MOV.U32 R23, RZ, RZ, R13 ;  /* 0x000000ffff177224 */ /* 0x000fc800078e000d */
[----:B------:R-:W0:Y:S02]  /*0300*/  @!P0 LDC.64 R8, c[0x0][0x388] ;  /* 0x0000e200ff088b82 */ /* 0x000e240000000a00 */
[----:B0-----:R-:W-:Y:S01]  /*0310*/  @!P0 DMUL R6, R8, 8.98846567431157953865e+307 ;  /* 0x7fe0000008068828 */ /* 0x001fe20000000000 */
[----:B------:R-:W-:-:S05]  /*0320*/  IMAD.MOV.U32 R8, RZ, RZ, 0x1 ;  /* 0x00000001ff087424 */ /* 0x000fca00078e00ff */
[----:B------:R-:W0:Y:S04]  /*0330*/  MUFU.RCP64H R9, R7 ;  /* 0x0000000700097308 */ /* 0x000e280000001800 */
[----:B------:R-:W-:-:S05]  /*0340*/  @!P0 LOP3.LUT R23, R7, 0x7ff00000, RZ, 0xc0, !PT ;  /* 0x7ff0000007178812 */ /* 0x000fca00078ec0ff */
[----:B------:R-:W-:Y:S01]  /*0350*/  VIADD R24, R23, 0xffffffff ;  /* 0xffffffff17187836 */ /* 0x000fe20000000000 */
[----:B0-----:R-:W-:-:S08]  /*0360*/  DFMA R14, R8, -R6, 1 ;  /* 0x3ff00000080e742b */ /* 0x001fd00000000806 */
[----:B------:R-:W-:-:S08]  /*0370*/  DFMA R14, R14, R14, R14 ;  /* 0x0000000e0e0e722b */ /* 0x000fd0000000000e */
[----:B------:R-:W-:Y:S01]  /*0380*/  DFMA R18, R8, R14, R8 ;  /* 0x0000000e0812722b */ /* 0x000fe20000000008 */
[----:B------:R-:W-:Y:S01]  /*0390*/  SEL R15, R16, 0x63400000, !P1 ;  /* 0x63400000100f7807 */ /* 0x000fe20004800000 */
[----:B------:R-:W-:Y:S02]  /*03a0*/  IMAD.MOV.U32 R8, RZ, RZ, R10 ;  /* 0x000000ffff087224 */ /* 0x000fe400078e000a */
[----:B------:R-:W-:Y:S01]  /*03b0*/  IMAD.MOV.U32 R14, RZ, RZ, R12 ;  /* 0x000000ffff0e7224 */ /* 0x000fe200078e000c */
[C-C-:B------:R-:W-:Y:S02]  /*03c0*/  @!P2 LOP3.LUT R16, R15.reuse, 0x80000000, R11.reuse, 0xf8, !PT ;  /* 0x800000000f10a812 */ /* 0x140fe400078ef80b */
[----:B------:R-:W-:Y:S01]  /*03d0*/  LOP3.LUT R9, R15, 0x800fffff, R11, 0xf8, !PT ;  /* 0x800fffff0f097812 */ /* 0x000fe200078ef80b */
[----:B------:R-:W-:Y:S01]  /*03e0*/  DFMA R20, R18, -R6, 1 ;  /* 0x3ff000001214742b */ /* 0x000fe20000000806 */
[----:B------:R-:W-:Y:S01]  /*03f0*/  @!P2 LOP3.LUT R17, R16, 0x100000, RZ, 0xfc, !PT ;  /* 0x001000001011a812 */ /* 0x000fe200078efcff */
[----:B------:R-:W-:-:S06]  /*0400*/  @!P2 IMAD.MOV.U32 R16, RZ, RZ, RZ ;  /* 0x000000ffff10a224 */ /* 0x000fcc00078e00ff */
[----:B------:R-:W-:Y:S02]  /*0410*/  @!P2 DFMA R8, R8, 2, -R16 ;  /* 0x400000000808a82b */ /* 0x000fe40000000810 */
[----:B------:R-:W-:-:S08]  /*0420*/  DFMA R16, R18, R20, R18 ;  /* 0x000000141210722b */ /* 0x000fd00000000012 */
[----:B------:R-:W-:Y:S01]  /*0430*/  @!P2 LOP3.LUT R14, R9, 0x7ff00000, RZ, 0xc0, !PT ;  /* 0x7ff00000090ea812 */ /* 0x000fe200078ec0ff */
[----:B------:R-:W-:-:S04]  /*0440*/  DMUL R18, R16, R8 ;  /* 0x0000000810127228 */ /* 0x000fc80000000000 */
[----:B------:R-:W-:-:S04]  /*0450*/  VIADD R22, R14, 0xffffffff ;  /* 0xffffffff0e167836 */ /* 0x000fc80000000000 */
[----:B------:R-:W-:Y:S01]  /*0460*/  DFMA R20, R18, -R6, R8 ;  /* 0x800000061214722b */ /* 0x000fe20000000008 */
[----:B------:R-:W-:-:S04]  /*0470*/  ISETP.GT.U32.AND P0, PT, R22, 0x7feffffe, PT ;  /* 0x7feffffe1600780c */ /* 0x000fc80003f04070 */
[----:B------:R-:W-:-:S03]  /*0480*/  ISETP.GT.U32.OR P0, PT, R24, 0x7feffffe, P0 ;  /* 0x7feffffe1800780c */ /* 0x000fc60000704470 */
[----:B------:R-:W-:-:S10]  /*0490*/  DFMA R16, R16, R20, R18 ;  /* 0x000000141010722b */ /* 0x000fd40000000012 */
[----:B------:R-:W-:Y:S05]  /*04a0*/  @P0 BRA `(.L_x_38) ;  /* 0x0000000000600947 */ /* 0x000fea0003800000 */
[----:B------:R-:W-:Y:S01]  /*04b0*/  VIADDMNMX R12, R12, -R13, 0xb9600000, !PT ;  /* 0xb96000000c0c7446 */ /* 0x000fe2000780090d */
[----:B------:R-:W-:-:S03]  /*04c0*/  IMAD.MOV.U32 R10, RZ, RZ, RZ ;  /* 0x000000ffff0a7224 */ /* 0x000fc600078e00ff */
[----:B------:R-:W-:-:S05]  /*04d0*/  VIMNMX R12, PT, PT, R12, 0x46a00000, PT ;  /* 0x46a000000c0c7848 */ /* 0x000fca0003fe0100 */
[----:B------:R-:W-:-:S04]  /*04e0*/  IMAD.IADD R15, R12, 0x1, -R15 ;  /* 0x000000010c0f7824 */ /* 0x000fc800078e0a0f */
[----:B------:R-:W-:-:S06]  /*04f0*/  VIADD R11, R15, 0x7fe00000 ;  /* 0x7fe000000f0b7836 */ /* 0x000fcc0000000000 */
[----:B------:R-:W-:-:S10]  /*0500*/  DMUL R12, R16, R10 ;  /* 0x0000000a100c7228 */ /* 0x000fd40000000000 */
[----:B------:R-:W-:-:S13]  /*0510*/  FSETP.GTU.AND P0, PT, |R13|, 1.469367938527859385e-39, PT ;  /* 0x001000000d00780b */ /* 0x000fda0003f0c200 */
[----:B------:R-:W-:Y:S05]  /*0520*/  @P0 BRA `(.L_x_39) ;  /* 0x0000000000980947 */ /* 0x000fea0003800000 */
[----:B------:R-:W-:Y:S01]  /*0530*/  DFMA R6, R16, -R6, R8 ;  /* 0x800000061006722b */ /* 0x000fe20000000008 */
[----:B------:R-:W-:-:S09]  /*0540*/  IMAD.MOV.U32 R10, RZ, RZ, RZ ;  /* 0x000000ffff0a7224 */ /* 0x000fd200078e00ff */
[C---:B------:R-:W-:Y:S02]  /*0550*/  FSETP.NEU.AND P0, PT, R7.reuse, RZ, PT ;  /* 0x000000ff0700720b */ /* 0x040fe40003f0d000 */
[----:B------:R-:W-:-:S04]  /*0560*/  LOP3.LUT R9, R7, 0x80000000, R3, 0x48, !PT ;  /* 0x8000000007097812 */ /* 0x000fc800078e4803 */
[----:B------:R-:W-:-:S07]  /*0570*/  LOP3.LUT R11, R9, R11, RZ, 0xfc, !PT ;  /* 0x0000000b090b7212 */ /* 0x000fce00078efcff */
[----:B------:R-:W-:Y:S05]  /*0580*/  @!P0 BRA `(.L_x_39) ;  /* 0x0000000000808947 */ /* 0x000fea0003800000 */
[----:B------:R-:W-:Y:S01]  /*0590*/  IMAD.MOV R3, RZ, RZ, -R15 ;  /* 0x000000ffff037224 */ /* 0x000fe200078e0a0f */
[----:B------:R-:W-:Y:S01]  /*05a0*/  DMUL.RP R10, R16, R10 ;  /* 0x0000000a100a7228 */ /* 0x000fe20000008000 */
[----:B------:R-:W-:Y:S01]  /*05b0*/  IMAD.MOV.U32 R2, RZ, RZ, RZ ;  /* 0x000000ffff027224 */ /* 0x000fe200078e00ff */
[----:B------:R-:W-:-:S05]  /*05c0*/  IADD3 R15, PT, PT, -R15, -0x43300000, RZ ;  /* 0xbcd000000f0f7810 */ /* 0x000fca0007ffe1ff */
[----:B------:R-:W-:-:S03]  /*05d0*/  DFMA R2, R12, -R2, R16 ;  /* 0x800000020c02722b */ /* 0x000fc60000000010 */
[----:B------:R-:W-:-:S07]  /*05e0*/  LOP3.LUT R9, R11, R9, RZ, 0x3c, !PT ;  /* 0x000000090b097212 */ /* 0x000fce00078e3cff */
[----:B------:R-:W-:-:S04]  /*05f0*/  FSETP.NEU.AND P0, PT, |R3|, R15, PT ;  /* 0x0000000f0300720b */ /* 0x000fc80003f0d200 */
[----:B------:R-:W-:Y:S02]  /*0600*/  FSEL R12, R10, R12, !P0 ;  /* 0x0000000c0a0c7208 */ /* 0x000fe40004000000 */
[----:B------:R-:W-:Y:S01]  /*0610*/  FSEL R13, R9, R13, !P0 ;  /* 0x0000000d090d7208 */ /* 0x000fe20004000000 */
[----:B------:R-:W-:Y:S06]  /*0620*/  BRA `(.L_x_39) ;  /* 0x0000000000587947 */ /* 0x000fec0003800000 */
.L_x_38:
[----:B------:R-:W-:-:S14]  /*0630*/  DSETP.NAN.AND P0, PT, R10, R10, PT ;  /* 0x0000000a0a00722a */ /* 0x000fdc0003f08000 */
[----:B------:R-:W-:Y:S05]  /*0640*/  @P0 BRA `(.L_x_40) ;  /* 0x0000000000480947 */ /* 0x000fea0003800000 */
[----:B------:R-:W0:Y:S02]  /*0650*/  LDC.64 R6, c[0x0][0x388] ;  /* 0x0000e200ff067b82 */ /* 0x000e240000000a00 */
[----:B0-----:R-:W-:-:S14]  /*0660*/  DSETP.NAN.AND P0, PT, R6, R6, PT ;  /* 0x000000060600722a */ /* 0x001fdc0003f08000 */
[----:B------:R-:W-:Y:S05]  /*0670*/  @P0 BRA `(.L_x_41) ;  /* 0x0000000000300947 */ /* 0x000fea0003800000 */
[----:B------:R-:W-:Y:S01]  /*0680*/  ISETP.NE.AND P0, PT, R14, R23, PT ;  /* 0x000000170e00720c */ /* 0x000fe20003f05270 */
[----:B------:R-:W-:Y:S02]  /*0690*/  IMAD.MOV.U32 R12, RZ, RZ, 0x0 ;  /* 0x00000000ff0c7424 */ /* 0x000fe400078e00ff */
[----:B------:R-:W-:-:S10]  /*06a0*/  IMAD.MOV.U32 R13, RZ, RZ, -0x80000 ;  /* 0xfff80000ff0d7424 */ /* 0x000fd400078e00ff */
[----:B------:R-:W-:Y:S05]  /*06b0*/  @!P0 BRA `(.L_x_39) ;  /* 0x0000000000348947 */ /* 0x000fea0003800000 */
[----:B------:R-:W-:Y:S02]  /*06c0*/  ISETP.NE.AND P0, PT, R14, 0x7ff00000, PT ;  /* 0x7ff000000e00780c */ /* 0x000fe40003f05270 */
[----:B------:R-:W-:Y:S02]  /*06d0*/  LOP3.LUT R13, R11, 0x80000000, R3, 0x48, !PT ;  /* 0x800000000b0d7812 */ /* 0x000fe400078e4803 */
[----:B------:R-:W-:-:S13]  /*06e0*/  ISETP.EQ.OR P0, PT, R23, RZ, !P0 ;  /* 0x000000ff1700720c */ /* 0x000fda0004702670 */
[----:B------:R-:W-:Y:S01]  /*06f0*/  @P0 LOP3.LUT R2, R13, 0x7ff00000, RZ, 0xfc, !PT ;  /* 0x7ff000000d020812 */ /* 0x000fe200078efcff */
[----:B------:R-:W-:Y:S02]  /*0700*/  @!P0 IMAD.MOV.U32 R12, RZ, RZ, RZ ;  /* 0x000000ffff0c8224 */ /* 0x000fe400078e00ff */
[----:B------:R-:W-:Y:S02]  /*0710*/  @P0 IMAD.MOV.U32 R12, RZ, RZ, RZ ;  /* 0x000000ffff0c0224 */ /* 0x000fe400078e00ff */
[----:B------:R-:W-:Y:S01]  /*0720*/  @P0 IMAD.MOV.U32 R13, RZ, RZ, R2 ;  /* 0x000000ffff0d0224 */ /* 0x000fe200078e0002 */
[----:B------:R-:W-:Y:S06]  /*0730*/  BRA `(.L_x_39) ;  /* 0x0000000000147947 */ /* 0x000fec0003800000 */
.L_x_41:
[----:B------:R-:W-:Y:S01]  /*0740*/  LOP3.LUT R13, R3, 0x80000, RZ, 0xfc, !PT ;  /* 0x00080000030d7812 */ /* 0x000fe200078efcff */
[----:B------:R-:W-:Y:S01]  /*0750*/  IMAD.MOV.U32 R12, RZ, RZ, R2 ;  /* 0x000000ffff0c7224 */ /* 0x000fe200078e0002 */
[----:B------:R-:W-:Y:S06]  /*0760*/  BRA `(.L_x_39) ;  /* 0x0000000000087947 */ /* 0x000fec0003800000 */
.L_x_40:
[----:B------:R-:W-:Y:S01]  /*0770*/  LOP3.LUT R13, R11, 0x80000, RZ, 0xfc, !PT ;  /* 0x000800000b0d7812 */ /* 0x000fe200078efcff */
[----:B------:R-:W-:-:S07]  /*0780*/  IMAD.MOV.U32 R12, RZ, RZ, R10 ;  /* 0x000000ffff0c7224 */ /* 0x000fce00078e000a */
.L_x_39:
[----:B------:R-:W-:Y:S05]  /*0790*/  BSYNC.RECONVERGENT B1 ;  /* 0x0000000000017941 */ /* 0x000fea0003800200 */
.L_x_37:
[----:B------:R-:W-:Y:S02]  /*07a0*/  IMAD.MOV.U32 R2, RZ, RZ, R0 ;  /* 0x000000ffff027224 */ /* 0x000fe400078e0000 */
[----:B------:R-:W-:-:S04]  /*07b0*/  IMAD.MOV.U32 R3, RZ, RZ, 0x0 ;  /* 0x00000000ff037424 */ /* 0x000fc800078e00ff */
[----:B------:R-:W-:Y:S05]  /*07c0*/  RET.REL.NODEC R2 `(_Z7SoftmaxPddi) ;  /* 0xfffffff8020c7950 */ /* 0x000fea0003c3ffff */
.L_x_42:
        /* <DEDUP_REMOVED lines=11> */
.L_x_63:


//--------------------- .text._Z11ExponentialPdi  --------------------------
	.section	.text._Z11ExponentialPdi,"ax",@progbits
	.align	128
        .global         _Z11ExponentialPdi
        .type           _Z11ExponentialPdi,@function
        .size           _Z11ExponentialPdi,(.L_x_67 - _Z11ExponentialPdi)
        .other          _Z11ExponentialPdi,@"STO_CUDA_ENTRY STV_DEFAULT"
_Z11ExponentialPdi:
.text._Z11ExponentialPdi:
[----:B------:R-:W-:Y:S01]  /*0000*/  LDC R1, c[0x0][0x37c] ;  /* 0x0000df00ff017b82 */ /* 0x000fe20000000800 */
[----:B------:R-:W0:Y:S01]  /*0010*/  S2R R0, SR_CTAID.X ;  /* 0x0000000000007919 */ /* 0x000e220000002500 */
[----:B------:R-:W0:Y:S01]  /*0020*/  LDCU UR6, c[0x0][0x360] ;  /* 0x00006c00ff0677ac */ /* 0x000e220008000800 */
[----:B------:R-:W-:Y:S01]  /*0030*/  BSSY.RECONVERGENT B0, `(.L_x_43) ;  /* 0x0000046000007945 */ /* 0x000fe20003800200 */
[----:B------:R-:W0:Y:S01]  /*0040*/  S2R R3, SR_TID.X ;  /* 0x0000000000037919 */ /* 0x000e220000002100 */
[----:B------:R-:W1:Y:S01]  /*0050*/  LDCU UR7, c[0x0][0x388] ;  /* 0x00007100ff0777ac */ /* 0x000e620008000800 */
[----:B------:R-:W2:Y:S01]  /*0060*/  LDCU.64 UR4, c[0x0][0x358] ;  /* 0x00006b00ff0477ac */ /* 0x000ea20008000a00 */
[----:B0-----:R-:W-:-:S05]  /*0070*/  IMAD R0, R0, UR6, R3 ;  /* 0x0000000600007c24 */ /* 0x001fca000f8e0203 */
[----:B-1----:R-:W-:-:S13]  /*0080*/  ISETP.GE.AND P0, PT, R0, UR7, PT ;  /* 0x0000000700007c0c */ /* 0x002fda000bf06270 */
[----:B--2---:R-:W-:Y:S05]  /*0090*/  @P0 BRA `(.L_x_44) ;  /* 0x0000000000fc0947 */ /* 0x004fea0003800000 */
[----:B------:R-:W0:Y:S02]  /*00a0*/  LDC.64 R2, c[0x0][0x380] ;  /* 0x0000e000ff027b82 */ /* 0x000e240000000a00 */
[----:B0-----:R-:W-:-:S05]  /*00b0*/  IMAD.WIDE R2, R0, 0x8, R2 ;  /* 0x0000000800027825 */ /* 0x001fca00078e0202 */
[----:B------:R-:W2:Y:S01]  /*00c0*/  LDG.E.64 R4, desc[UR4][R2.64] ;  /* 0x0000000402047981 */ /* 0x000ea2000c1e1b00 */
[----:B------:R-:W-:Y:S01]  /*00d0*/  IMAD.MOV.U32 R6, RZ, RZ, 0x652b82fe ;  /* 0x652b82feff067424 */ /* 0x000fe200078e00ff */
[----:B------:R-:W-:Y:S01]  /*00e0*/  UMOV UR6, 0xfefa39ef ;  /* 0xfefa39ef00067882 */ /* 0x000fe20000000000 */
[----:B------:R-:W-:Y:S01]  /*00f0*/  IMAD.MOV.U32 R7, RZ, RZ, 0x3ff71547 ;  /* 0x3ff71547ff077424 */ /* 0x000fe200078e00ff */
[----:B------:R-:W-:Y:S01]  /*0100*/  UMOV UR7, 0x3fe62e42 ;  /* 0x3fe62e4200077882 */ /* 0x000fe20000000000 */
[----:B------:R-:W-:Y:S04]  /*0110*/  BSSY.RECONVERGENT B1, `(.L_x_45) ;  /* 0x0000036000017945 */ /* 0x000fe80003800200 */
[----:B--2---:R-:W-:Y:S01]  /*0120*/  DFMA R6, R4, R6, 6.75539944105574400000e+15 ;  /* 0x433800000406742b */ /* 0x004fe20000000006 */
[----:B------:R-:W-:-:S07]  /*0130*/  FSETP.GEU.AND P0, PT, |R5|, 4.1917929649353027344, PT ;  /* 0x4086232b0500780b */ /* 0x000fce0003f0e200 */
[----:B------:R-:W-:-:S08]  /*0140*/  DADD R8, R6, -6.75539944105574400000e+15 ;  /* 0xc338000006087429 */ /* 0x000fd00000000000 */
[----:B------:R-:W-:Y:S01]  /*0150*/  DFMA R10, R8, -UR6, R4 ;  /* 0x80000006080a7c2b */ /* 0x000fe20008000004 */
[----:B------:R-:W-:Y:S01]  /*0160*/  UMOV UR6, 0x3b39803f ;  /* 0x3b39803f00067882 */ /* 0x000fe20000000000 */
[----:B------:R-:W-:-:S06]  /*0170*/  UMOV UR7, 0x3c7abc9e ;  /* 0x3c7abc9e00077882 */ /* 0x000fcc0000000000 */
[----:B------:R-:W-:Y:S01]  /*0180*/  DFMA R8, R8, -UR6, R10 ;  /* 0x8000000608087c2b */ /* 0x000fe2000800000a */
[----:B------:R-:W-:Y:S01]  /*0190*/  UMOV UR6, 0x69ce2bdf ;  /* 0x69ce2bdf00067882 */ /* 0x000fe20000000000 */
[----:B------:R-:W-:Y:S01]  /*01a0*/  IMAD.MOV.U32 R10, RZ, RZ, -0x35dec16 ;  /* 0xfca213eaff0a7424 */ /* 0x000fe200078e00ff */
[----:B------:R-:W-:Y:S01]  /*01b0*/  UMOV UR7, 0x3e5ade15 ;  /* 0x3e5ade1500077882 */ /* 0x000fe20000000000 */
[----:B------:R-:W-:-:S06]  /*01c0*/  IMAD.MOV.U32 R11, RZ, RZ, 0x3e928af3 ;  /* 0x3e928af3ff0b7424 */ /* 0x000fcc00078e00ff */
[----:B------:R-:W-:Y:S01]  /*01d0*/  DFMA R10, R8, UR6, R10 ;  /* 0x00000006080a7c2b */ /* 0x000fe2000800000a */
[----:B------:R-:W-:Y:S01]  /*01e0*/  UMOV UR6, 0x62401315 ;  /* 0x6240131500067882 */ /* 0x000fe20000000000 */
[----:B------:R-:W-:-:S06]  /*01f0*/  UMOV UR7, 0x3ec71dee ;  /* 0x3ec71dee00077882 */ /* 0x000fcc0000000000 */
[----:B------:R-:W-:Y:S01]  /*0200*/  DFMA R10, R8, R10, UR6 ;  /* 0x00000006080a7e2b */ /* 0x000fe2000800000a */
        /* <DEDUP_REMOVED lines=20> */
[----:B------:R-:W-:-:S08]  /*0350*/  DFMA R10, R8, R10, UR6 ;  /* 0x00000006080a7e2b */ /* 0x000fd0000800000a */
[----:B------:R-:W-:-:S08]  /*0360*/  DFMA R10, R8, R10, 1 ;  /* 0x3ff00000080a742b */ /* 0x000fd0000000000a */
[----:B------:R-:W-:-:S10]  /*0370*/  DFMA R10, R8, R10, 1 ;  /* 0x3ff00000080a742b */ /* 0x000fd4000000000a */
[----:B------:R-:W-:Y:S01]  /*0380*/  LEA R9, R6, R11, 0x14 ;  /* 0x0000000b06097211 */ /* 0x000fe200078ea0ff */
[----:B------:R-:W-:Y:S01]  /*0390*/  IMAD.MOV.U32 R8, RZ, RZ, R10 ;  /* 0x000000ffff087224 */ /* 0x000fe200078e000a */
[----:B------:R-:W-:Y:S06]  /*03a0*/  @!P0 BRA `(.L_x_46) ;  /* 0x0000000000308947 */ /* 0x000fec0003800000 */
[----:B------:R-:W-:Y:S01]  /*03b0*/  FSETP.GEU.AND P1, PT, |R5|, 4.2275390625, PT ;  /* 0x408748000500780b */ /* 0x000fe20003f2e200 */
[C---:B------:R-:W-:Y:S02]  /*03c0*/  DADD R8, R4.reuse, +INF ;  /* 0x7ff0000004087429 */ /* 0x040fe40000000000 */
[----:B------:R-:W-:-:S08]  /*03d0*/  DSETP.GEU.AND P0, PT, R4, RZ, PT ;  /* 0x000000ff0400722a */ /* 0x000fd00003f0e000 */
[----:B------:R-:W-:Y:S02]  /*03e0*/  FSEL R8, R8, RZ, P0 ;  /* 0x000000ff08087208 */ /* 0x000fe40000000000 */
[----:B------:R-:W-:Y:S02]  /*03f0*/  @!P1 LEA.HI R7, R6, R6, RZ, 0x1 ;  /* 0x0000000606079211 */ /* 0x000fe400078f08ff */
[----:B------:R-:W-:Y:S02]  /*0400*/  FSEL R9, R9, RZ, P0 ;  /* 0x000000ff09097208 */ /* 0x000fe40000000000 */
[----:B------:R-:W-:-:S04]  /*0410*/  @!P1 SHF.R.S32.HI R7, RZ, 0x1, R7 ;  /* 0x00000001ff079819 */ /* 0x000fc80000011407 */
[----:B------:R-:W-:Y:S01]  /*0420*/  @!P1 LEA R11, R7, R11, 0x14 ;  /* 0x0000000b070b9211 */ /* 0x000fe200078ea0ff */
[----:B------:R-:W-:-:S05]  /*0430*/  @!P1 IMAD.IADD R4, R6, 0x1, -R7 ;  /* 0x0000000106049824 */ /* 0x000fca00078e0a07 */
[----:B------:R-:W-:Y:S01]  /*0440*/  @!P1 LEA R5, R4, 0x3ff00000, 0x14 ;  /* 0x3ff0000004059811 */ /* 0x000fe200078ea0ff */
[----:B------:R-:W-:-:S06]  /*0450*/  @!P1 IMAD.MOV.U32 R4, RZ, RZ, RZ ;  /* 0x000000ffff049224 */ /* 0x000fcc00078e00ff */
[----:B------:R-:W-:-:S11]  /*0460*/  @!P1 DMUL R8, R10, R4 ;  /* 0x000000040a089228 */ /* 0x000fd60000000000 */
.L_x_46:
[----:B------:R-:W-:Y:S05]  /*0470*/  BSYNC.RECONVERGENT B1 ;  /* 0x0000000000017941 */ /* 0x000fea0003800200 */
.L_x_45:
[----:B------:R0:W-:Y:S02]  /*0480*/  STG.E.64 desc[UR4][R2.64], R8 ;  /* 0x0000000802007986 */ /* 0x0001e4000c101b04 */
.L_x_44:
[----:B------:R-:W-:Y:S05]  /*0490*/  BSYNC.RECONVERGENT B0 ;  /* 0x0000000000007941 */ /* 0x000fea0003800200 */
.L_x_43:
[----:B------:R-:W-:-:S13]  /*04a0*/  ISETP.NE.AND P0, PT, R0, RZ, PT ;  /* 0x000000ff0000720c */ /* 0x000fda0003f05270 */
[----:B------:R-:W-:Y:S05]  /*04b0*/  @P0 EXIT ;  /* 0x000000000000094d */ /* 0x000fea0003800000 */
[----:B0-----:R-:W0:Y:S02]  /*04c0*/  LDC.64 R2, c[0x0][0x380] ;  /* 0x0000e000ff027b82 */ /* 0x001e240000000a00 */
[----:B0-----:R-:W-:Y:S01]  /*04d0*/  STG.E.64 desc[UR4][R2.64], RZ ;  /* 0x000000ff02007986 */ /* 0x001fe2000c101b04 */
[----:B------:R-:W-:Y:S05]  /*04e0*/  EXIT ;  /* 0x000000000000794d */ /* 0x000fea0003800000 */
.L_x_47:
        /* <DEDUP_REMOVED lines=9> */
.L_x_67:


//--------------------- .text._Z7SigmoidPdi       --------------------------
	.section	.text._Z7SigmoidPdi,"ax",@progbits
	.align	128
        .global         _Z7SigmoidPdi
        .type           _Z7SigmoidPdi,@function
        .size           _Z7SigmoidPdi,(.L_x_64 - _Z7SigmoidPdi)
        .other          _Z7SigmoidPdi,@"STO_CUDA_ENTRY STV_DEFAULT"
_Z7SigmoidPdi:
.text._Z7SigmoidPdi:
        /* <DEDUP_REMOVED lines=18> */
[----:B--2---:R-:W-:Y:S02]  /*0120*/  DFMA R6, R4, -R6, 6.75539944105574400000e+15 ;  /* 0x433800000406742b */ /* 0x004fe40000000806 */
[----:B------:R-:W-:-:S06]  /*0130*/  DADD R12, -RZ, -R4 ;  /* 0x00000000ff0c7229 */ /* 0x000fcc0000000904 */
[----:B------:R-:W-:-:S04]  /*0140*/  DADD R8, R6, -6.75539944105574400000e+15 ;  /* 0xc338000006087429 */ /* 0x000fc80000000000 */
[----:B------:R-:W-:-:S04]  /*0150*/  FSETP.GEU.AND P0, PT, |R13|, 4.1917929649353027344, PT ;  /* 0x4086232b0d00780b */ /* 0x000fc80003f0e200 */
[----:B------:R-:W-:Y:S01]  /*0160*/  DFMA R10, R8, -UR6, -R4 ;  /* 0x80000006080a7c2b */ /* 0x000fe20008000804 */
        /* <DEDUP_REMOVED lines=38> */
[C---:B------:R-:W-:Y:S02]  /*03d0*/  DADD R8, -R4.reuse, +INF ;  /* 0x7ff0000004087429 */ /* 0x040fe40000000100 */
[----:B------:R-:W-:-:S08]  /*03e0*/  DSETP.GT.AND P0, PT, R4, RZ, PT ;  /* 0x000000ff0400722a */ /* 0x000fd00003f04000 */
[----:B------:R-:W-:Y:S02]  /*03f0*/  FSEL R8, R8, RZ, !P0 ;  /* 0x000000ff08087208 */ /* 0x000fe40004000000 */
[----:B------:R-:W-:Y:S02]  /*0400*/  @!P1 LEA.HI R7, R6, R6, RZ, 0x1 ;  /* 0x0000000606079211 */ /* 0x000fe400078f08ff */
[----:B------:R-:W-:Y:S02]  /*0410*/  FSEL R9, R9, RZ, !P0 ;  /* 0x000000ff09097208 */ /* 0x000fe40004000000 */
[----:B------:R-:W-:-:S05]  /*0420*/  @!P1 SHF.R.S32.HI R7, RZ, 0x1, R7 ;  /* 0x00000001ff079819 */ /* 0x000fca0000011407 */
[----:B------:R-:W-:Y:S02]  /*0430*/  @!P1 IMAD.IADD R4, R6, 0x1, -R7 ;  /* 0x0000000106049824 */ /* 0x000fe400078e0a07 */
[----:B------:R-:W-:-:S03]  /*0440*/  @!P1 IMAD R11, R7, 0x100000, R11 ;  /* 0x00100000070b9824 */ /* 0x000fc600078e020b */
[----:B------:R-:W-:Y:S02]  /*0450*/  @!P1 LEA R5, R4, 0x3ff00000, 0x14 ;  /* 0x3ff0000004059811 */ /* 0x000fe400078ea0ff */
[----:B------:R-:W-:-:S06]  /*0460*/  @!P1 MOV R4, RZ ;  /* 0x000000ff00049202 */ /* 0x000fcc0000000f00 */
[----:B------:R-:W-:-:S11]  /*0470*/  @!P1 DMUL R8, R10, R4 ;  /* 0x000000040a089228 */ /* 0x000fd60000000000 */
.L_x_51:
[----:B------:R-:W-:Y:S05]  /*0480*/  BSYNC.RECONVERGENT B1 ;  /* 0x0000000000017941 */ /* 0x000fea0003800200 */
.L_x_50:
[----:B------:R-:W-:Y:S01]  /*0490*/  DADD R10, R8, 1 ;  /* 0x3ff00000080a7429 */ /* 0x000fe20000000000 */
[----:B------:R-:W-:Y:S05]  /*04a0*/  BSSY.RECONVERGENT B1, `(.L_x_52) ;  /* 0x000000e000017945 */ /* 0x000fea0003800200 */
[----:B------:R-:W0:Y:S04]  /*04b0*/  MUFU.RCP64H R5, R11 ;  /* 0x0000000b00057308 */ /* 0x000e280000001800 */
[----:B------:R-:W-:-:S05]  /*04c0*/  VIADD R4, R11, 0x300402 ;  /* 0x003004020b047836 */ /* 0x000fca0000000000 */
[----:B------:R-:W-:Y:S01]  /*04d0*/  FSETP.GEU.AND P0, PT, |R4|, 5.8789094863358348022e-39, PT ;  /* 0x004004020400780b */ /* 0x000fe20003f0e200 */
[----:B0-----:R-:W-:-:S08]  /*04e0*/  DFMA R6, -R10, R4, 1 ;  /* 0x3ff000000a06742b */ /* 0x001fd00000000104 */
[----:B------:R-:W-:-:S08]  /*04f0*/  DFMA R6, R6, R6, R6 ;  /* 0x000000060606722b */ /* 0x000fd00000000006 */
[----:B------:R-:W-:-:S08]  /*0500*/  DFMA R6, R4, R6, R4 ;  /* 0x000000060406722b */ /* 0x000fd00000000004 */
[----:B------:R-:W-:-:S08]  /*0510*/  DFMA R8, -R10, R6, 1 ;  /* 0x3ff000000a08742b */ /* 0x000fd00000000106 */
[----:B------:R-:W-:Y:S01]  /*0520*/  DFMA R6, R6, R8, R6 ;  /* 0x000000080606722b */ /* 0x000fe20000000006 */
[----:B------:R-:W-:Y:S10]  /*0530*/  @P0 BRA `(.L_x_53) ;  /* 0x0000000000100947 */ /* 0x000ff40003800000 */
[----:B------:R-:W-:-:S05]  /*0540*/  LOP3.LUT R4, R11, 0x7fffffff, RZ, 0xc0, !PT ;  /* 0x7fffffff0b047812 */ /* 0x000fca00078ec0ff */
[----:B------:R-:W-:Y:S01]  /*0550*/  VIADD R5, R4, 0xfff00000 ;  /* 0xfff0000004057836 */ /* 0x000fe20000000000 */
[----:B------:R-:W-:-:S07]  /*0560*/  MOV R4, 0x580 ;  /* 0x0000058000047802 */ /* 0x000fce0000000f00 */
[----:B------:R-:W-:Y:S05]  /*0570*/  CALL.REL.NOINC `($__internal_1_$__cuda_sm20_dblrcp_rn_slowpath_v3) ;  /* 0x0000000000287944 */ /* 0x000fea0003c00000 */
.L_x_53:
[----:B------:R-:W-:Y:S05]  /*0580*/  BSYNC.RECONVERGENT B1 ;  /* 0x0000000000017941 */ /* 0x000fea0003800200 */
.L_x_52:
[----:B------:R0:W-:Y:S02]  /*0590*/  STG.E.64 desc[UR4][R2.64], R6 ;  /* 0x0000000602007986 */ /* 0x0001e4000c101b04 */
.L_x_49:
[----:B------:R-:W-:Y:S05]  /*05a0*/  BSYNC.RECONVERGENT B0 ;  /* 0x0000000000007941 */ /* 0x000fea0003800200 */
.L_x_48:
[----:B------:R-:W-:-:S13]  /*05b0*/  ISETP.NE.AND P0, PT, R0, RZ, PT ;  /* 0x000000ff0000720c */ /* 0x000fda0003f05270 */
[----:B------:R-:W-:Y:S05]  /*05c0*/  @P0 EXIT ;  /* 0x000000000000094d */ /* 0x000fea0003800000 */
[----:B0-----:R-:W0:Y:S01]  /*05d0*/  LDC.64 R2, c[0x0][0x380] ;  /* 0x0000e000ff027b82 */ /* 0x001e220000000a00 */
[----:B------:R-:W-:Y:S02]  /*05e0*/  HFMA2 R5, -RZ, RZ, 1.984375, 0 ;  /* 0x3ff00000ff057431 */ /* 0x000fe400000001ff */
[----:B------:R-:W-:-:S05]  /*05f0*/  IMAD.MOV.U32 R4, RZ, RZ, 0x0 ;  /* 0x00000000ff047424 */ /* 0x000fca00078e00ff */
[----:B0-----:R-:W-:Y:S01]  /*0600*/  STG.E.64 desc[UR4][R2.64], R4 ;  /* 0x0000000402007986 */ /* 0x001fe2000c101b04 */
[----:B------:R-:W-:Y:S05]  /*0610*/  EXIT ;  /* 0x000000000000794d */ /* 0x000fea0003800000 */
        .weak           $__internal_1_$__cuda_sm20_dblrcp_rn_slowpath_v3
        .type           $__internal_1_$__cuda_sm20_dblrcp_rn_slowpath_v3,@function
        .size           $__internal_1_$__cuda_sm20_dblrcp_rn_slowpath_v3,(.L_x_64 - $__internal_1_$__cuda_sm20_dblrcp_rn_slowpath_v3)
$__internal_1_$__cuda_sm20_dblrcp_rn_slowpath_v3:
[----:B------:R-:W-:Y:S01]  /*0620*/  IMAD.MOV.U32 R6, RZ, RZ, R10 ;  /* 0x000000ffff067224 */ /* 0x000fe200078e000a */
[----:B------:R-:W-:Y:S01]  /*0630*/  BSSY.RECONVERGENT B2, `(.L_x_54) ;  /* 0x0000026000027945 */ /* 0x000fe20003800200 */
[----:B------:R-:W-:-:S06]  /*0640*/  IMAD.MOV.U32 R7, RZ, RZ, R11 ;  /* 0x000000ffff077224 */ /* 0x000fcc00078e000b */
[----:B------:R-:W-:-:S14]  /*0650*/  DSETP.GTU.AND P0, PT, |R6|, +INF , PT ;  /* 0x7ff000000600742a */ /* 0x000fdc0003f0c200 */
[----:B------:R-:W-:Y:S05]  /*0660*/  @P0 BRA `(.L_x_55) ;  /* 0x0000000000800947 */ /* 0x000fea0003800000 */
[----:B------:R-:W-:-:S05]  /*0670*/  LOP3.LUT R10, R11, 0x7fffffff, RZ, 0xc0, !PT ;  /* 0x7fffffff0b0a7812 */ /* 0x000fca00078ec0ff */
[----:B------:R-:W-:-:S05]  /*0680*/  VIADD R8, R10, 0xffffffff ;  /* 0xffffffff0a087836 */ /* 0x000fca0000000000 */
[----:B------:R-:W-:-:S13]  /*0690*/  ISETP.GE.U32.AND P0, PT, R8, 0x7fefffff, PT ;  /* 0x7fefffff0800780c */ /* 0x000fda0003f06070 */
[----:B------:R-:W-:Y:S02]  /*06a0*/  @P0 LOP3.LUT R9, R7, 0x7ff00000, RZ, 0x3c, !PT ;  /* 0x7ff0000007090812 */ /* 0x000fe400078e3cff */
[----:B------:R-:W-:Y:S01]  /*06b0*/  @P0 MOV R8, RZ ;  /* 0x000000ff00080202 */ /* 0x000fe20000000f00 */
[----:B------:R-:W-:Y:S06]  /*06c0*/  @P0 BRA `(.L_x_56) ;  /* 0x0000000000700947 */ /* 0x000fec0003800000 */
[----:B------:R-:W-:-:S13]  /*06d0*/  ISETP.GE.U32.AND P0, PT, R10, 0x1000001, PT ;  /* 0x010000010a00780c */ /* 0x000fda0003f06070 */
[----:B------:R-:W-:Y:S05]  /*06e0*/  @!P0 BRA `(.L_x_57) ;  /* 0x0000000000388947 */ /* 0x000fea0003800000 */
[----:B------:R-:W-:Y:S02]  /*06f0*/  VIADD R9, R7, 0xc0200000 ;  /* 0xc020000007097836 */ /* 0x000fe40000000000 */
[----:B------:R-:W-:Y:S02]  /*0700*/  IMAD.MOV.U32 R8, RZ, RZ, R6 ;  /* 0x000000ffff087224 */ /* 0x000fe400078e0006 */
[----:B------:R-:W0:Y:S01]  /*0710*/  MUFU.RCP64H R11, R9 ;  /* 0x00000009000b7308 */ /* 0x000e220000001800 */
[----:B------:R-:W-:-:S06]  /*0720*/  IMAD.MOV.U32 R10, RZ, RZ, R5 ;  /* 0x000000ffff0a7224 */ /* 0x000fcc00078e0005 */
[----:B0-----:R-:W-:-:S08]  /*0730*/  DFMA R12, -R8, R10, 1 ;  /* 0x3ff00000080c742b */ /* 0x001fd0000000010a */
[----:B------:R-:W-:-:S08]  /*0740*/  DFMA R12, R12, R12, R12 ;  /* 0x0000000c0c0c722b */ /* 0x000fd0000000000c */
[----:B------:R-:W-:-:S08]  /*0750*/  DFMA R12, R10, R12, R10 ;  /* 0x0000000c0a0c722b */ /* 0x000fd0000000000a */
[----:B------:R-:W-:-:S08]  /*0760*/  DFMA R10, -R8, R12, 1 ;  /* 0x3ff00000080a742b */ /* 0x000fd0000000010c */
[----:B------:R-:W-:-:S08]  /*0770*/  DFMA R10, R12, R10, R12 ;  /* 0x0000000a0c0a722b */ /* 0x000fd0000000000c */
[----:B------:R-:W-:-:S08]  /*0780*/  DMUL R10, R10, 2.2250738585072013831e-308 ;  /* 0x001000000a0a7828 */ /* 0x000fd00000000000 */
[----:B------:R-:W-:-:S08]  /*0790*/  DFMA R6, -R6, R10, 1 ;  /* 0x3ff000000606742b */ /* 0x000fd0000000010a */
[----:B------:R-:W-:-:S08]  /*07a0*/  DFMA R6, R6, R6, R6 ;  /* 0x000000060606722b */ /* 0x000fd00000000006 */
[----:B------:R-:W-:Y:S01]  /*07b0*/  DFMA R8, R10, R6, R10 ;  /* 0x000000060a08722b */ /* 0x000fe2000000000a */
[----:B------:R-:W-:Y:S10]  /*07c0*/  BRA `(.L_x_56) ;  /* 0x0000000000307947 */ /* 0x000ff40003800000 */
.L_x_57:
[----:B------:R-:W-:Y:S01]  /*07d0*/  DMUL R6, R6, 8.11296384146066816958e+31 ;  /* 0x4690000006067828 */ /* 0x000fe20000000000 */
[----:B------:R-:W-:-:S05]  /*07e0*/  MOV R8, R5 ;  /* 0x0000000500087202 */ /* 0x000fca0000000f00 */
[----:B------:R-:W0:Y:S02]  /*07f0*/  MUFU.RCP64H R9, R7 ;  /* 0x0000000700097308 */ /* 0x000e240000001800 */
[----:B0-----:R-:W-:-:S08]  /*0800*/  DFMA R10, -R6, R8, 1 ;  /* 0x3ff00000060a742b */ /* 0x001fd00000000108 */
[----:B------:R-:W-:-:S08]  /*0810*/  DFMA R10, R10, R10, R10 ;  /* 0x0000000a0a0a722b */ /* 0x000fd0000000000a */
[----:B------:R-:W-:-:S08]  /*0820*/  DFMA R10, R8, R10, R8 ;  /* 0x0000000a080a722b */ /* 0x000fd00000000008 */
[----:B------:R-:W-:-:S08]  /*0830*/  DFMA R8, -R6, R10, 1 ;  /* 0x3ff000000608742b */ /* 0x000fd0000000010a */
[----:B------:R-:W-:-:S08]  /*0840*/  DFMA R8, R10, R8, R10 ;  /* 0x000000080a08722b */ /* 0x000fd0000000000a */
[----:B------:R-:W-:Y:S01]  /*0850*/  DMUL R8, R8, 8.11296384146066816958e+31 ;  /* 0x4690000008087828 */ /* 0x000fe20000000000 */
[----:B------:R-:W-:Y:S10]  /*0860*/  BRA `(.L_x_56) ;  /* 0x0000000000087947 */ /* 0x000ff40003800000 */
.L_x_55:
[----:B------:R-:W-:Y:S01]  /*0870*/  LOP3.LUT R9, R7, 0x80000, RZ, 0xfc, !PT ;  /* 0x0008000007097812 */ /* 0x000fe200078efcff */
[----:B------:R-:W-:-:S07]  /*0880*/  IMAD.MOV.U32 R8, RZ, RZ, R6 ;  /* 0x000000ffff087224 */ /* 0x000fce00078e0006 */
.L_x_56:
[----:B------:R-:W-:Y:S05]  /*0890*/  BSYNC.RECONVERGENT B2 ;  /* 0x0000000000027941 */ /* 0x000fea0003800200 */
.L_x_54:
[----:B------:R-:W-:Y:S01]  /*08a0*/  IMAD.MOV.U32 R5, RZ, RZ, 0x0 ;  /* 0x00000000ff057424 */ /* 0x000fe200078e00ff */
[----:B------:R-:W-:Y:S01]  /*08b0*/  MOV R7, R9 ;  /* 0x0000000900077202 */ /* 0x000fe20000000f00 */
[----:B------:R-:W-:Y:S02]  /*08c0*/  IMAD.MOV.U32 R6, RZ, RZ, R8 ;  /* 0x000000ffff067224 */ /* 0x000fe400078e0008 */
[----:B------:R-:W-:Y:S05]  /*08d0*/  RET.REL.NODEC R4 `(_Z7SigmoidPdi) ;  /* 0xfffffff404c87950 */ /* 0x000fea0003c3ffff */
.L_x_58:
        /* <DEDUP_REMOVED lines=10> */
.L_x_64:


//--------------------- .text._Z12UpdateWeightPdS_S_iid --------------------------
	.section	.text._Z12UpdateWeightPdS_S_iid,"ax",@progbits
	.align	128
        .global         _Z12UpdateWeightPdS_S_iid
        .type           _Z12UpdateWeightPdS_S_iid,@function
        .size           _Z12UpdateWeightPdS_S_iid,(.L_x_69 - _Z12UpdateWeightPdS_S_iid)
        .other          _Z12UpdateWeightPdS_S_iid,@"STO_CUDA_ENTRY STV_DEFAULT"
_Z12UpdateWeightPdS_S_iid:
.text._Z12UpdateWeightPdS_S_iid:
        /* <DEDUP_REMOVED lines=8> */
[----:B------:R-:W0:Y:S01]  /*0080*/  LDC R9, c[0x0][0x398] ;  /* 0x0000e600ff097b82 */ /* 0x000e220000000800 */
[----:B------:R-:W1:Y:S01]  /*0090*/  LDCU.64 UR4, c[0x0][0x358] ;  /* 0x00006b00ff0477ac */ /* 0x000e620008000a00 */
[----:B------:R-:W2:Y:S06]  /*00a0*/  LDCU.64 UR6, c[0x0][0x3a0] ;  /* 0x00007400ff0677ac */ /* 0x000eac0008000a00 */
[----:B------:R-:W3:Y:S01]  /*00b0*/  LDC.64 R10, c[0x0][0x390] ;  /* 0x0000e400ff0a7b82 */ /* 0x000ee20000000a00 */
[----:B0-----:R-:W-:-:S04]  /*00c0*/  IABS R5, R9 ;  /* 0x0000000900057213 */ /* 0x001fc80000000000 */
[----:B------:R-:W0:Y:S08]  /*00d0*/  I2F.RP R4, R5 ;  /* 0x0000000500047306 */ /* 0x000e300000209400 */
[----:B0-----:R-:W0:Y:S02]  /*00e0*/  MUFU.RCP R4, R4 ;  /* 0x0000000400047308 */ /* 0x001e240000001000 */
[----:B0-----:R-:W-:-:S06]  /*00f0*/  VIADD R2, R4, 0xffffffe ;  /* 0x0ffffffe04027836 */ /* 0x001fcc0000000000 */
[----:B------:R0:W4:Y:S02]  /*0100*/  F2I.FTZ.U32.TRUNC.NTZ R3, R2 ;  /* 0x0000000200037305 */ /* 0x000124000021f000 */
[----:B0-----:R-:W-:Y:S02]  /*0110*/  HFMA2 R2, -RZ, RZ, 0, 0 ;  /* 0x00000000ff027431 */ /* 0x001fe400000001ff */
[----:B----4-:R-:W-:-:S04]  /*0120*/  IMAD.MOV R6, RZ, RZ, -R3 ;  /* 0x000000ffff067224 */ /* 0x010fc800078e0a03 */
[----:B------:R-:W-:Y:S01]  /*0130*/  IMAD R7, R6, R5, RZ ;  /* 0x0000000506077224 */ /* 0x000fe200078e02ff */
[----:B------:R-:W-:-:S03]  /*0140*/  IABS R6, R0 ;  /* 0x0000000000067213 */ /* 0x000fc60000000000 */
[----:B------:R-:W-:Y:S01]  /*0150*/  IMAD.HI.U32 R3, R3, R7, R2 ;  /* 0x0000000703037227 */ /* 0x000fe200078e0002 */
[----:B------:R-:W-:-:S04]  /*0160*/  LOP3.LUT R2, R0, R9, RZ, 0x3c, !PT ;  /* 0x0000000900027212 */ /* 0x000fc800078e3cff */
[----:B------:R-:W-:Y:S01]  /*0170*/  ISETP.GE.AND P1, PT, R2, RZ, PT ;  /* 0x000000ff0200720c */ /* 0x000fe20003f26270 */
[----:B------:R-:W-:-:S04]  /*0180*/  IMAD.HI.U32 R3, R3, R6, RZ ;  /* 0x0000000603037227 */ /* 0x000fc800078e00ff */
[----:B------:R-:W-:-:S04]  /*0190*/  IMAD.MOV R4, RZ, RZ, -R3 ;  /* 0x000000ffff047224 */ /* 0x000fc800078e0a03 */
[C---:B------:R-:W-:Y:S02]  /*01a0*/  IMAD R4, R5.reuse, R4, R6 ;  /* 0x0000000405047224 */ /* 0x040fe400078e0206 */
[----:B------:R-:W0:Y:S03]  /*01b0*/  LDC.64 R6, c[0x0][0x380] ;  /* 0x0000e000ff067b82 */ /* 0x000e260000000a00 */
[----:B------:R-:W-:-:S13]  /*01c0*/  ISETP.GT.U32.AND P2, PT, R5, R4, PT ;  /* 0x000000040500720c */ /* 0x000fda0003f44070 */
[-C--:B------:R-:W-:Y:S01]  /*01d0*/  @!P2 IADD3 R4, PT, PT, R4, -R5.reuse, RZ ;  /* 0x800000050404a210 */ /* 0x080fe20007ffe0ff */
[----:B------:R-:W-:Y:S01]  /*01e0*/  @!P2 VIADD R3, R3, 0x1 ;  /* 0x000000010303a836 */ /* 0x000fe20000000000 */
[----:B------:R-:W-:Y:S02]  /*01f0*/  ISETP.NE.AND P2, PT, R9, RZ, PT ;  /* 0x000000ff0900720c */ /* 0x000fe40003f45270 */
[----:B------:R-:W-:-:S13]  /*0200*/  ISETP.GE.U32.AND P0, PT, R4, R5, PT ;  /* 0x000000050400720c */ /* 0x000fda0003f06070 */
[----:B------:R-:W-:-:S05]  /*0210*/  @P0 IADD3 R3, PT, PT, R3, 0x1, RZ ;  /* 0x0000000103030810 */ /* 0x000fca0007ffe0ff */
[----:B------:R-:W-:Y:S02]  /*0220*/  IMAD.MOV.U32 R5, RZ, RZ, R3 ;  /* 0x000000ffff057224 */ /* 0x000fe400078e0003 */
[----:B------:R-:W4:Y:S03]  /*0230*/  LDC.64 R2, c[0x0][0x388] ;  /* 0x0000e200ff027b82 */ /* 0x000f260000000a00 */
[----:B------:R-:W-:Y:S02]  /*0240*/  @!P1 IADD3 R5, PT, PT, -R5, RZ, RZ ;  /* 0x000000ff05059210 */ /* 0x000fe40007ffe1ff */
[----:B------:R-:W-:-:S04]  /*0250*/  @!P2 LOP3.LUT R5, RZ, R9, RZ, 0x33, !PT ;  /* 0x00000009ff05a212 */ /* 0x000fc800078e33ff */
[----:B------:R-:W-:-:S05]  /*0260*/  IADD3 R4, PT, PT, -R5, RZ, RZ ;  /* 0x000000ff05047210 */ /* 0x000fca0007ffe1ff */
[----:B------:R-:W-:-:S04]  /*0270*/  IMAD R9, R9, R4, R0 ;  /* 0x0000000409097224 */ /* 0x000fc800078e0200 */
[----:B0-----:R-:W-:-:S04]  /*0280*/  IMAD.WIDE R6, R9, 0x8, R6 ;  /* 0x0000000809067825 */ /* 0x001fc800078e0206 */
[----:B---3--:R-:W-:Y:S02]  /*0290*/  IMAD.WIDE R10, R5, 0x8, R10 ;  /* 0x00000008050a7825 */ /* 0x008fe400078e020a */
[----:B-1----:R-:W2:Y:S02]  /*02a0*/  LDG.E.64 R6, desc[UR4][R6.64] ;  /* 0x0000000406067981 */ /* 0x002ea4000c1e1b00 */
[----:B----4-:R-:W-:Y:S02]  /*02b0*/  IMAD.WIDE R2, R0, 0x8, R2 ;  /* 0x0000000800027825 */ /* 0x010fe400078e0202 */
[----:B------:R-:W3:Y:S04]  /*02c0*/  LDG.E.64 R10, desc[UR4][R10.64] ;  /* 0x000000040a0a7981 */ /* 0x000ee8000c1e1b00 */
[----:B------:R-:W3:Y:S01]  /*02d0*/  LDG.E.64 R4, desc[UR4][R2.64] ;  /* 0x0000000402047981 */ /* 0x000ee2000c1e1b00 */
[----:B--2---:R-:W-:-:S08]  /*02e0*/  DMUL R8, R6, UR6 ;  /* 0x0000000606087c28 */ /* 0x004fd00008000000 */
[----:B---3--:R-:W-:-:S07]  /*02f0*/  DFMA R4, R8, R10, R4 ;  /* 0x0000000a0804722b */ /* 0x008fce0000000004 */
[----:B------:R-:W-:Y:S01]  /*0300*/  STG.E.64 desc[UR4][R2.64], R4 ;  /* 0x0000000402007986 */ /* 0x000fe2000c101b04 */
[----:B------:R-:W-:Y:S05]  /*0310*/  EXIT ;  /* 0x000000000000794d */ /* 0x000fea0003800000 */
.L_x_59:
        /* <DEDUP_REMOVED lines=14> */
.L_x_69:


//--------------------- .text._Z19GetHiddenLayerDeltaPdS_S_S_i --------------------------
	.section	.text._Z19GetHiddenLayerDeltaPdS_S_S_i,"ax",@progbits
	.align	128
        .global         _Z19GetHiddenLayerDeltaPdS_S_S_i
        .type           _Z19GetHiddenLayerDeltaPdS_S_S_i,@function
        .size           _Z19GetHiddenLayerDeltaPdS_S_S_i,(.L_x_70 - _Z19GetHiddenLayerDeltaPdS_S_S_i)
        .other          _Z19GetHiddenLayerDeltaPdS_S_S_i,@"STO_CUDA_ENTRY STV_DEFAULT"
_Z19GetHiddenLayerDeltaPdS_S_S_i:
.text._Z19GetHiddenLayerDeltaPdS_S_S_i:
        /* <DEDUP_REMOVED lines=9> */
[----:B------:R-:W1:Y:S07]  /*0090*/  LDCU.64 UR4, c[0x0][0x358] ;  /* 0x00006b00ff0477ac */ /* 0x000e6e0008000a00 */
[----:B------:R-:W2:Y:S08]  /*00a0*/  LDC.64 R10, c[0x0][0x390] ;  /* 0x0000e400ff0a7b82 */ /* 0x000eb00000000a00 */
[----:B------:R-:W3:Y:S08]  /*00b0*/  LDC.64 R6, c[0x0][0x380] ;  /* 0x0000e000ff067b82 */ /* 0x000ef00000000a00 */
[----:B------:R-:W4:Y:S01]  /*00c0*/  LDC.64 R12, c[0x0][0x398] ;  /* 0x0000e600ff0c7b82 */ /* 0x000f220000000a00 */
[----:B0-----:R-:W-:-:S06]  /*00d0*/  IMAD.WIDE R2, R5, 0x8, R2 ;  /* 0x0000000805027825 */ /* 0x001fcc00078e0202 */
[----:B-1----:R-:W5:Y:S01]  /*00e0*/  LDG.E.64 R2, desc[UR4][R2.64] ;  /* 0x0000000402027981 */ /* 0x002f62000c1e1b00 */
[----:B--2---:R-:W-:-:S06]  /*00f0*/  IMAD.WIDE R10, R5, 0x8, R10 ;  /* 0x00000008050a7825 */ /* 0x004fcc00078e020a */
[----:B------:R-:W2:Y:S01]  /*0100*/  LDG.E.64 R10, desc[UR4][R10.64] ;  /* 0x000000040a0a7981 */ /* 0x000ea2000c1e1b00 */
[----:B---3--:R-:W-:-:S05]  /*0110*/  IMAD.WIDE R6, R5, 0x8, R6 ;  /* 0x0000000805067825 */ /* 0x008fca00078e0206 */
[----:B------:R-:W2:Y:S04]  /*0120*/  LDG.E.64 R8, desc[UR4][R6.64] ;  /* 0x0000000406087981 */ /* 0x000ea8000c1e1b00 */
[----:B----4-:R-:W2:Y:S01]  /*0130*/  LDG.E.64 R12, desc[UR4][R12.64] ;  /* 0x000000040c0c7981 */ /* 0x010ea2000c1e1b00 */
[----:B-----5:R-:W-:-:S08]  /*0140*/  DADD R4, -R2, 1 ;  /* 0x3ff0000002047429 */ /* 0x020fd00000000100 */
[----:B------:R-:W-:Y:S02]  /*0150*/  DMUL R4, R2, R4 ;  /* 0x0000000402047228 */ /* 0x000fe40000000000 */
[----:B--2---:R-:W-:-:S08]  /*0160*/  DFMA R8, -R10, R12, R8 ;  /* 0x0000000c0a08722b */ /* 0x004fd00000000108 */
[----:B------:R-:W-:-:S07]  /*0170*/  DMUL R4, R4, R8 ;  /* 0x0000000804047228 */ /* 0x000fce0000000000 */
[----:B------:R-:W-:Y:S01]  /*0180*/  STG.E.64 desc[UR4][R6.64], R4 ;  /* 0x0000000406007986 */ /* 0x000fe2000c101b04 */
[----:B------:R-:W-:Y:S05]  /*0190*/  EXIT ;  /* 0x000000000000794d */ /* 0x000fea0003800000 */
.L_x_60:
        /* <DEDUP_REMOVED lines=14> */
.L_x_70:


//--------------------- .text._Z19GetOutputLayerDeltaPdS_S_i --------------------------
	.section	.text._Z19GetOutputLayerDeltaPdS_S_i,"ax",@progbits
	.align	128
        .global         _Z19GetOutputLayerDeltaPdS_S_i
        .type           _Z19GetOutputLayerDeltaPdS_S_i,@function
        .size           _Z19GetOutputLayerDeltaPdS_S_i,(.L_x_71 - _Z19GetOutputLayerDeltaPdS_S_i)
        .other          _Z19GetOutputLayerDeltaPdS_S_i,@"STO_CUDA_ENTRY STV_DEFAULT"
_Z19GetOutputLayerDeltaPdS_S_i:
.text._Z19GetOutputLayerDeltaPdS_S_i:
        /* <DEDUP_REMOVED lines=11> */
[----:B------:R-:W3:Y:S01]  /*00b0*/  LDC.64 R8, c[0x0][0x388] ;  /* 0x0000e200ff087b82 */ /* 0x000ee20000000a00 */
[----:B0-----:R-:W-:-:S06]  /*00c0*/  IMAD.WIDE R2, R11, 0x8, R2 ;  /* 0x000000080b027825 */ /* 0x001fcc00078e0202 */
[----:B-1----:R-:W4:Y:S01]  /*00d0*/  LDG.E.64 R2, desc[UR4][R2.64] ;  /* 0x0000000402027981 */ /* 0x002f22000c1e1b00 */
[----:B--2---:R-:W-:-:S06]  /*00e0*/  IMAD.WIDE R4, R11, 0x8, R4 ;  /* 0x000000080b047825 */ /* 0x004fcc00078e0204 */
[----:B------:R-:W4:Y:S01]  /*00f0*/  LDG.E.64 R4, desc[UR4][R4.64] ;  /* 0x0000000404047981 */ /* 0x000f22000c1e1b00 */
[----:B---3--:R-:W-:Y:S01]  /*0100*/  IMAD.WIDE R8, R11, 0x8, R8 ;  /* 0x000000080b087825 */ /* 0x008fe200078e0208 */
[----:B----4-:R-:W-:-:S07]  /*0110*/  DADD R6, R2, -R4 ;  /* 0x0000000002067229 */ /* 0x010fce0000000804 */
[----:B------:R-:W-:Y:S01]  /*0120*/  STG.E.64 desc[UR4][R8.64], R6 ;  /* 0x0000000608007986 */ /* 0x000fe2000c101b04 */
[----:B------:R-:W-:Y:S05]  /*0130*/  EXIT ;  /* 0x000000000000794d */ /* 0x000fea0003800000 */
.L_x_61:
        /* <DEDUP_REMOVED lines=12> */
.L_x_71:


//--------------------- .text._Z9SetResultPdii    --------------------------
	.section	.text._Z9SetResultPdii,"ax",@progbits
	.align	128
        .global         _Z9SetResultPdii
        .type           _Z9SetResultPdii,@function
        .size           _Z9SetResultPdii,(.L_x_72 - _Z9SetResultPdii)
        .other          _Z9SetResultPdii,@"STO_CUDA_ENTRY STV_DEFAULT"
_Z9SetResultPdii:
.text._Z9SetResultPdii:
        /* <DEDUP_REMOVED lines=10> */
[----:B0-----:R-:W-:-:S13]  /*00a0*/  ISETP.NE.AND P0, PT, R7, R0, PT ;  /* 0x000000000700720c */ /* 0x001fda0003f05270 */
[----:B------:R-:W0:Y:S01]  /*00b0*/  @!P0 LDC.64 R2, c[0x0][0x380] ;  /* 0x0000e000ff028b82 */ /* 0x000e220000000a00 */
[----:B------:R-:W-:Y:S02]  /*00c0*/  @!P0 MOV R4, 0x0 ;  /* 0x0000000000048802 */ /* 0x000fe40000000f00 */
[----:B------:R-:W-:Y:S01]  /*00d0*/  @!P0 MOV R5, 0x3ff00000 ;  /* 0x3ff0000000058802 */ /* 0x000fe20000000f00 */
[----:B0-----:R-:W-:-:S05]  /*00e0*/  @!P0 IMAD.WIDE R2, R0, 0x8, R2 ;  /* 0x0000000800028825 */ /* 0x001fca00078e0202 */
[----:B-1----:R0:W-:Y:S01]  /*00f0*/  @!P0 STG.E.64 desc[UR4][R2.64], R4 ;  /* 0x0000000402008986 */ /* 0x0021e2000c101b04 */
[----:B------:R-:W-:Y:S05]  /*0100*/  @!P0 EXIT ;  /* 0x000000000000894d */ /* 0x000fea0003800000 */
[----:B0-----:R-:W0:Y:S02]  /*0110*/  LDC.64 R2, c[0x0][0x380] ;  /* 0x0000e000ff027b82 */ /* 0x001e240000000a00 */
[----:B0-----:R-:W-:-:S05]  /*0120*/  IMAD.WIDE R2, R7, 0x8, R2 ;  /* 0x0000000807027825 */ /* 0x001fca00078e0202 */
[----:B------:R-:W-:Y:S01]  /*0130*/  STG.E.64 desc[UR4][R2.64], RZ ;  /* 0x000000ff02007986 */ /* 0x000fe2000c101b04 */
[----:B------:R-:W-:Y:S05]  /*0140*/  EXIT ;  /* 0x000000000000794d */ /* 0x000fea0003800000 */
.L_x_62:
        /* <DEDUP_REMOVED lines=11> */
.L_x_72:


//--------------------- .nv.global.init           --------------------------
	.section	.nv.global.init,"aw",@progbits
.nv.global.init:
	.type		$str,@object
	.size		$str,(.L_0 - $str)
$str:
        /*0000*/ 	.byte	0x25, 0x6c, 0x66, 0x0a, 0x00
.L_0:


//--------------------- .nv.shared.reserved.0     --------------------------
	.section	.nv.shared.reserved.0,"aw",@nobits
	.weak		__nv_reservedSMEM_offset_0_alias
	.size		__nv_reservedSMEM_offset_0_alias, 0, 64
	.other		__nv_reservedSMEM_offset_0_alias,@"STO_CUDA_RESERVED_SHARED STV_DEFAULT"
__nv_reservedSMEM_offset_0_alias:
	.zero		0
	.zero		64


//--------------------- .nv.constant0._Z5PrintPdi --------------------------
	.section	.nv.constant0._Z5PrintPdi,"a",@progbits
	.sectionflags	@""
	.align	4
.nv.constant0._Z5PrintPdi:
	.zero		908


//--------------------- .nv.constant0._Z7SoftmaxPddi --------------------------
	.section	.nv.constant0._Z7SoftmaxPddi,"a",@progbits
	.sectionflags	@""
	.align	4
.nv.constant0._Z7SoftmaxPddi:
	.zero		916


//--------------------- .nv.constant0._Z11ExponentialPdi --------------------------
	.section	.nv.constant0._Z11ExponentialPdi,"a",@progbits
	.sectionflags	@""
	.align	4
.nv.constant0._Z11ExponentialPdi:
	.zero		908


//--------------------- .nv.constant0._Z7SigmoidPdi --------------------------
	.section	.nv.constant0._Z7SigmoidPdi,"a",@progbits
	.sectionflags	@""
	.align	4
.nv.constant0._Z7SigmoidPdi:
	.zero		908


//--------------------- .nv.constant0._Z12UpdateWeightPdS_S_iid --------------------------
	.section	.nv.constant0._Z12UpdateWeightPdS_S_iid,"a",@progbits
	.sectionflags	@""
	.align	4
.nv.constant0._Z12UpdateWeightPdS_S_iid:
	.zero		936


//--------------------- .nv.constant0._Z19GetHiddenLayerDeltaPdS_S_S_i --------------------------
	.section	.nv.constant0._Z19GetHiddenLayerDeltaPdS_S_S_i,"a",@progbits
	.sectionflags	@""
	.align	4
.nv.constant0._Z19GetHiddenLayerDeltaPdS_S_S_i:
	.zero		932


//--------------------- .nv.constant0._Z19GetOutputLayerDeltaPdS_S_i --------------------------
	.section	.nv.constant0._Z19GetOutputLayerDeltaPdS_S_i,"a",@progbits
	.sectionflags	@""
	.align	4
.nv.constant0._Z19GetOutputLayerDeltaPdS_S_i:
	.zero		924


//--------------------- .nv.constant0._Z9SetResultPdii --------------------------
	.section	.nv.constant0._Z9SetResultPdii,"a",@progbits
	.sectionflags	@""
	.align	4
.nv.constant0._Z9SetResultPdii:
	.zero		912


//--------------------- SYMBOLS --------------------------

	.type		.nv.reservedSmem.offset0,@object
	.size		.nv.reservedSmem.offset0,0x4
	.type		vprintf,@function
